def attn_fwd(
    Q,
    K,
    V,
    Out,
    Lse,
    sm_scale,
    stride_qz,
    stride_qh,
    stride_qm,
    stride_qk,
    stride_kz,
    stride_kh,
    stride_kn,
    stride_kk,
    stride_vz,
    stride_vh,
    stride_vn,
    stride_vk,
    stride_oz,
    stride_oh,
    stride_om,
    stride_ok,
    seqlen_q,
    seqlen_k,
    BLOCK_M: tl.constexpr,
    BLOCK_N: tl.constexpr,
    HEAD_DIM: tl.constexpr,
    CAUSAL: tl.constexpr,
):
    start_m = tl.program_id(0)
    off_hz = tl.program_id(1)
    q_off = off_hz * stride_qh
    k_off = off_hz * stride_kh
    v_off = off_hz * stride_vh
    offs_m = start_m * BLOCK_M + tl.arange(0, BLOCK_M)
    offs_d = tl.arange(0, HEAD_DIM)
    offs_n = tl.arange(0, BLOCK_N)
    q_ptrs = Q + q_off + offs_m[:, None] * stride_qm + offs_d[None, :] * stride_qk
    k_ptrs = K + k_off + offs_d[:, None] * stride_kk + offs_n[None, :] * stride_kn
    v_ptrs = V + v_off + offs_n[:, None] * stride_vn + offs_d[None, :] * stride_vk
    m_i = tl.full([BLOCK_M], float("-inf"), dtype=tl.float32)
    l_i = tl.zeros([BLOCK_M], dtype=tl.float32) + 1.0
    acc = tl.zeros([BLOCK_M, HEAD_DIM], dtype=tl.float32)
    q = tl.load(q_ptrs)
    acc, l_i, m_i = _attn_fwd_inner(
        acc,
        l_i,
        m_i,
        q,
        k_ptrs,
        v_ptrs,
        sm_scale,
        stride_kn,
        stride_vn,
        start_m,
        seqlen_k,
        BLOCK_M,
        BLOCK_N,
        HEAD_DIM,
        CAUSAL,
    )
    acc = acc / l_i[:, None]
    lse = m_i + tl.math.log2(l_i) / 1.4426950408889634
    o_ptrs = (
        Out
        + off_hz * stride_oh
        + offs_m[:, None] * stride_om
        + offs_d[None, :] * stride_ok
    )
    tl.store(o_ptrs, acc.to(Out.dtype.element_ty))
    tl.store(Lse + off_hz * seqlen_q + offs_m, lse)

# config = {"BLOCK_M": 32, "BLOCK_N": 16, "HEAD_DIM": 32, "arch": "sm_100", "causal": true, "dtype": "bf16", "num_stages": 3, "num_warps": 4}
# arch = sm_100


// ===== COMPILED SASS (sm_100a) =====

	.target	sm_100a

	.elftype	@"ET_EXEC"


//--------------------- .note.nv.tkinfo           --------------------------
	.section	.note.nv.tkinfo,"",@"SHT_NOTE"
	.sectionflags	@"SHF_NOTE_NV_TKINFO"
	.tkinfo
        /*0018*/ 	.word	0x00000081
        /*0030*/ 	.string	""
        /*0030*/ 	.string	"ptxas-blackwell"
        /*0030*/ 	.string	"Cuda compilation tools, release 12.9, V12.9.86"
        /*0030*/ 	.string	"Build cuda_12.9.r12.9/compiler.36037853_0"
        /*0030*/ 	.string	"-v  -suppress-debug-info  -lineinfo  -arch sm_100a "



//--------------------- .note.nv.cuver            --------------------------
	.section	.note.nv.cuver,"",@"SHT_NOTE"
	.sectionflags	@"SHF_NOTE_NV_CUVER"
        /*0018*/ 	.short	0x0001
        /*001a*/ 	.short	0x0064
        /*001c*/ 	.short	0x0001
        /*001e*/ 	.short	0x0000
        /*0020*/ 	.short	0x0001
        /*0022*/ 	.short	0x0000


//--------------------- .nv.info                  --------------------------
	.section	.nv.info,"",@"SHT_CUDA_INFO"
	.align	4


	//----- nvinfo : EIATTR_REGCOUNT
	.align		4
        /*0000*/ 	.byte	0x04, 0x2f
        /*0002*/ 	.short	(.L_2 - .L_1)
	.align		4
.L_1:
        /*0004*/ 	.word	index@(attn_fwd)
        /*0008*/ 	.word	0x00000048


	//----- nvinfo : EIATTR_FRAME_SIZE
	.align		4
.L_2:
        /*000c*/ 	.byte	0x04, 0x11
        /*000e*/ 	.short	(.L_4 - .L_3)
	.align		4
.L_3:
        /*0010*/ 	.word	index@(attn_fwd)
        /*0014*/ 	.word	0x00000000


	//----- nvinfo : EIATTR_MIN_STACK_SIZE
	.align		4
.L_4:
        /*0018*/ 	.byte	0x04, 0x12
        /*001a*/ 	.short	(.L_6 - .L_5)
	.align		4
.L_5:
        /*001c*/ 	.word	index@(attn_fwd)
        /*0020*/ 	.word	0x00000000
.L_6:


//--------------------- .nv.info.attn_fwd         --------------------------
	.section	.nv.info.attn_fwd,"",@"SHT_CUDA_INFO"
	.sectionflags	@""
	.align	4


	//----- nvinfo : EIATTR_CUDA_API_VERSION
	.align		4
        /*0000*/ 	.byte	0x04, 0x37
        /*0002*/ 	.short	(.L_8 - .L_7)
.L_7:
        /*0004*/ 	.word	0x00000081


	//----- nvinfo : EIATTR_KPARAM_INFO
	.align		4
.L_8:
        /*0008*/ 	.byte	0x04, 0x17
        /*000a*/ 	.short	(.L_10 - .L_9)
.L_9:
        /*000c*/ 	.word	0x00000000
        /*0010*/ 	.short	0x0019
        /*0012*/ 	.short	0x0080
        /*0014*/ 	.byte	0x00, 0xf4, 0x21, 0x00


	//----- nvinfo : EIATTR_KPARAM_INFO
	.align		4
.L_10:
        /*0018*/ 	.byte	0x04, 0x17
        /*001a*/ 	.short	(.L_12 - .L_11)
.L_11:
        /*001c*/ 	.word	0x00000000
        /*0020*/ 	.short	0x0018
        /*0022*/ 	.short	0x0078
        /*0024*/ 	.byte	0x00, 0xf4, 0x21, 0x00


	//----- nvinfo : EIATTR_KPARAM_INFO
	.align		4
.L_12:
        /*0028*/ 	.byte	0x04, 0x17
        /*002a*/ 	.short	(.L_14 - .L_13)
.L_13:
        /*002c*/ 	.word	0x00000000
        /*0030*/ 	.short	0x0017
        /*0032*/ 	.short	0x0070
        /*0034*/ 	.byte	0x00, 0xf0, 0x11, 0x00


	//----- nvinfo : EIATTR_KPARAM_INFO
	.align		4
.L_14:
        /*0038*/ 	.byte	0x04, 0x17
        /*003a*/ 	.short	(.L_16 - .L_15)
.L_15:
        /*003c*/ 	.word	0x00000000
        /*0040*/ 	.short	0x0016
        /*0042*/ 	.short	0x006c
        /*0044*/ 	.byte	0x00, 0xf0, 0x11, 0x00


	//----- nvinfo : EIATTR_KPARAM_INFO
	.align		4
.L_16:
        /*0048*/ 	.byte	0x04, 0x17
        /*004a*/ 	.short	(.L_18 - .L_17)
.L_17:
        /*004c*/ 	.word	0x00000000
        /*0050*/ 	.short	0x0015
        /*0052*/ 	.short	0x0068
        /*0054*/ 	.byte	0x00, 0xf0, 0x11, 0x00


	//----- nvinfo : EIATTR_KPARAM_INFO
	.align		4
.L_18:
        /*0058*/ 	.byte	0x04, 0x17
        /*005a*/ 	.short	(.L_20 - .L_19)
.L_19:
        /*005c*/ 	.word	0x00000000
        /*0060*/ 	.short	0x0014
        /*0062*/ 	.short	0x0064
        /*0064*/ 	.byte	0x00, 0xf0, 0x11, 0x00


	//----- nvinfo : EIATTR_KPARAM_INFO
	.align		4
.L_20:
        /*0068*/ 	.byte	0x04, 0x17
        /*006a*/ 	.short	(.L_22 - .L_21)
.L_21:
        /*006c*/ 	.word	0x00000000
        /*0070*/ 	.short	0x0013
        /*0072*/ 	.short	0x0060
        /*0074*/ 	.byte	0x00, 0xf0, 0x11, 0x00


	//----- nvinfo : EIATTR_KPARAM_INFO
	.align		4
.L_22:
        /*0078*/ 	.byte	0x04, 0x17
        /*007a*/ 	.short	(.L_24 - .L_23)
.L_23:
        /*007c*/ 	.word	0x00000000
        /*0080*/ 	.short	0x0012
        /*0082*/ 	.short	0x005c
        /*0084*/ 	.byte	0x00, 0xf0, 0x11, 0x00


	//----- nvinfo : EIATTR_KPARAM_INFO
	.align		4
.L_24:
        /*0088*/ 	.byte	0x04, 0x17
        /*008a*/ 	.short	(.L_26 - .L_25)
.L_25:
        /*008c*/ 	.word	0x00000000
        /*0090*/ 	.short	0x0011
        /*0092*/ 	.short	0x0058
        /*0094*/ 	.byte	0x00, 0xf0, 0x11, 0x00


	//----- nvinfo : EIATTR_KPARAM_INFO
	.align		4
.L_26:
        /*0098*/ 	.byte	0x04, 0x17
        /*009a*/ 	.short	(.L_28 - .L_27)
.L_27:
        /*009c*/ 	.word	0x00000000
        /*00a0*/ 	.short	0x0010
        /*00a2*/ 	.short	0x0054
        /*00a4*/ 	.byte	0x00, 0xf0, 0x11, 0x00


	//----- nvinfo : EIATTR_KPARAM_INFO
	.align		4
.L_28:
        /*00a8*/ 	.byte	0x04, 0x17
        /*00aa*/ 	.short	(.L_30 - .L_29)
.L_29:
        /*00ac*/ 	.word	0x00000000
        /*00b0*/ 	.short	0x000f
        /*00b2*/ 	.short	0x0050
        /*00b4*/ 	.byte	0x00, 0xf0, 0x11, 0x00


	//----- nvinfo : EIATTR_KPARAM_INFO
	.align		4
.L_30:
        /*00b8*/ 	.byte	0x04, 0x17
        /*00ba*/ 	.short	(.L_32 - .L_31)
.L_31:
        /*00bc*/ 	.word	0x00000000
        /*00c0*/ 	.short	0x000e
        /*00c2*/ 	.short	0x004c
        /*00c4*/ 	.byte	0x00, 0xf0, 0x11, 0x00


	//----- nvinfo : EIATTR_KPARAM_INFO
	.align		4
.L_32:
        /*00c8*/ 	.byte	0x04, 0x17
        /*00ca*/ 	.short	(.L_34 - .L_33)
.L_33:
        /*00cc*/ 	.word	0x00000000
        /*00d0*/ 	.short	0x000d
        /*00d2*/ 	.short	0x0048
        /*00d4*/ 	.byte	0x00, 0xf0, 0x11, 0x00


	//----- nvinfo : EIATTR_KPARAM_INFO
	.align		4
.L_34:
        /*00d8*/ 	.byte	0x04, 0x17
        /*00da*/ 	.short	(.L_36 - .L_35)
.L_35:
        /*00dc*/ 	.word	0x00000000
        /*00e0*/ 	.short	0x000c
        /*00e2*/ 	.short	0x0044
        /*00e4*/ 	.byte	0x00, 0xf0, 0x11, 0x00


	//----- nvinfo : EIATTR_KPARAM_INFO
	.align		4
.L_36:
        /*00e8*/ 	.byte	0x04, 0x17
        /*00ea*/ 	.short	(.L_38 - .L_37)
.L_37:
        /*00ec*/ 	.word	0x00000000
        /*00f0*/ 	.short	0x000b
        /*00f2*/ 	.short	0x0040
        /*00f4*/ 	.byte	0x00, 0xf0, 0x11, 0x00


	//----- nvinfo : EIATTR_KPARAM_INFO
	.align		4
.L_38:
        /*00f8*/ 	.byte	0x04, 0x17
        /*00fa*/ 	.short	(.L_40 - .L_39)
.L_39:
        /*00fc*/ 	.word	0x00000000
        /*0100*/ 	.short	0x000a
        /*0102*/ 	.short	0x003c
        /*0104*/ 	.byte	0x00, 0xf0, 0x11, 0x00


	//----- nvinfo : EIATTR_KPARAM_INFO
	.align		4
.L_40:
        /*0108*/ 	.byte	0x04, 0x17
        /*010a*/ 	.short	(.L_42 - .L_41)
.L_41:
        /*010c*/ 	.word	0x00000000
        /*0110*/ 	.short	0x0009
        /*0112*/ 	.short	0x0038
        /*0114*/ 	.byte	0x00, 0xf0, 0x11, 0x00


	//----- nvinfo : EIATTR_KPARAM_INFO
	.align		4
.L_42:
        /*0118*/ 	.byte	0x04, 0x17
        /*011a*/ 	.short	(.L_44 - .L_43)
.L_43:
        /*011c*/ 	.word	0x00000000
        /*0120*/ 	.short	0x0008
        /*0122*/ 	.short	0x0034
        /*0124*/ 	.byte	0x00, 0xf0, 0x11, 0x00


	//----- nvinfo : EIATTR_KPARAM_INFO
	.align		4
.L_44:
        /*0128*/ 	.byte	0x04, 0x17
        /*012a*/ 	.short	(.L_46 - .L_45)
.L_45:
        /*012c*/ 	.word	0x00000000
        /*0130*/ 	.short	0x0007
        /*0132*/ 	.short	0x0030
        /*0134*/ 	.byte	0x00, 0xf0, 0x11, 0x00


	//----- nvinfo : EIATTR_KPARAM_INFO
	.align		4
.L_46:
        /*0138*/ 	.byte	0x04, 0x17
        /*013a*/ 	.short	(.L_48 - .L_47)
.L_47:
        /*013c*/ 	.word	0x00000000
        /*0140*/ 	.short	0x0006
        /*0142*/ 	.short	0x002c
        /*0144*/ 	.byte	0x00, 0xf0, 0x11, 0x00


	//----- nvinfo : EIATTR_KPARAM_INFO
	.align		4
.L_48:
        /*0148*/ 	.byte	0x04, 0x17
        /*014a*/ 	.short	(.L_50 - .L_49)
.L_49:
        /*014c*/ 	.word	0x00000000
        /*0150*/ 	.short	0x0005
        /*0152*/ 	.short	0x0028
        /*0154*/ 	.byte	0x00, 0xf0, 0x11, 0x00


	//----- nvinfo : EIATTR_KPARAM_INFO
	.align		4
.L_50:
        /*0158*/ 	.byte	0x04, 0x17
        /*015a*/ 	.short	(.L_52 - .L_51)
.L_51:
        /*015c*/ 	.word	0x00000000
        /*0160*/ 	.short	0x0004
        /*0162*/ 	.short	0x0020
        /*0164*/ 	.byte	0x00, 0xf4, 0x21, 0x00


	//----- nvinfo : EIATTR_KPARAM_INFO
	.align		4
.L_52:
        /*0168*/ 	.byte	0x04, 0x17
        /*016a*/ 	.short	(.L_54 - .L_53)
.L_53:
        /*016c*/ 	.word	0x00000000
        /*0170*/ 	.short	0x0003
        /*0172*/ 	.short	0x0018
        /*0174*/ 	.byte	0x00, 0xf4, 0x21, 0x00


	//----- nvinfo : EIATTR_KPARAM_INFO
	.align		4
.L_54:
        /*0178*/ 	.byte	0x04, 0x17
        /*017a*/ 	.short	(.L_56 - .L_55)
.L_55:
        /*017c*/ 	.word	0x00000000
        /*0180*/ 	.short	0x0002
        /*0182*/ 	.short	0x0010
        /*0184*/ 	.byte	0x00, 0xf4, 0x21, 0x00


	//----- nvinfo : EIATTR_KPARAM_INFO
	.align		4
.L_56:
        /*0188*/ 	.byte	0x04, 0x17
        /*018a*/ 	.short	(.L_58 - .L_57)
.L_57:
        /*018c*/ 	.word	0x00000000
        /*0190*/ 	.short	0x0001
        /*0192*/ 	.short	0x0008
        /*0194*/ 	.byte	0x00, 0xf4, 0x21, 0x00


	//----- nvinfo : EIATTR_KPARAM_INFO
	.align		4
.L_58:
        /*0198*/ 	.byte	0x04, 0x17
        /*019a*/ 	.short	(.L_60 - .L_59)
.L_59:
        /*019c*/ 	.word	0x00000000
        /*01a0*/ 	.short	0x0000
        /*01a2*/ 	.short	0x0000
        /*01a4*/ 	.byte	0x00, 0xf4, 0x21, 0x00


	//----- nvinfo : EIATTR_SPARSE_MMA_MASK
	.align		4
.L_60:
        /*01a8*/ 	.byte	0x03, 0x50
        /*01aa*/ 	.short	0x0000


	//----- nvinfo : EIATTR_MAXREG_COUNT
	.align		4
        /*01ac*/ 	.byte	0x03, 0x1b
        /*01ae*/ 	.short	0x00ff


	//----- nvinfo : EIATTR_NUM_BARRIERS
	.align		4
        /*01b0*/ 	.byte	0x02, 0x4c
        /*01b2*/ 	.byte	0x01
	.zero		1


	//----- nvinfo : EIATTR_COOP_GROUP_MASK_REGIDS
	.align		4
        /*01b4*/ 	.byte	0x04, 0x29
        /*01b6*/ 	.short	(.L_62 - .L_61)


	//   ....[0]....
.L_61:
        /*01b8*/ 	.word	0xffffffff


	//   ....[1]....
        /*01bc*/ 	.word	0xffffffff


	//   ....[2]....
        /*01c0*/ 	.word	0xffffffff


	//   ....[3]....
        /*01c4*/ 	.word	0xffffffff


	//   ....[4]....
        /*01c8*/ 	.word	0xffffffff


	//   ....[5]....
        /*01cc*/ 	.word	0xffffffff


	//   ....[6]....
        /*01d0*/ 	.word	0xffffffff


	//   ....[7]....
        /*01d4*/ 	.word	0xffffffff


	//----- nvinfo : EIATTR_COOP_GROUP_INSTR_OFFSETS
	.align		4
.L_62:
        /*01d8*/ 	.byte	0x04, 0x28
        /*01da*/ 	.short	(.L_64 - .L_63)


	//   ....[0]....
.L_63:
        /*01dc*/ 	.word	0x00001070


	//   ....[1]....
        /*01e0*/ 	.word	0x00001090


	//   ....[2]....
        /*01e4*/ 	.word	0x000010b0


	//   ....[3]....
        /*01e8*/ 	.word	0x000010d0


	//   ....[4]....
        /*01ec*/ 	.word	0x000013e0


	//   ....[5]....
        /*01f0*/ 	.word	0x00001400


	//   ....[6]....
        /*01f4*/ 	.word	0x00001520


	//   ....[7]....
        /*01f8*/ 	.word	0x00001540


	//----- nvinfo : EIATTR_VRC_CTA_INIT_COUNT
	.align		4
.L_64:
        /*01fc*/ 	.byte	0x02, 0x4a
	.zero		1
	.zero		1


	//----- nvinfo : EIATTR_EXIT_INSTR_OFFSETS
	.align		4
        /*0200*/ 	.byte	0x04, 0x1c
        /*0202*/ 	.short	(.L_66 - .L_65)


	//   ....[0]....
.L_65:
        /*0204*/ 	.word	0x00002490


	//   ....[1]....
        /*0208*/ 	.word	0x000024c0


	//----- nvinfo : EIATTR_REQNTID
	.align		4
.L_66:
        /*020c*/ 	.byte	0x04, 0x10
        /*020e*/ 	.short	(.L_68 - .L_67)
.L_67:
        /*0210*/ 	.word	0x00000080
        /*0214*/ 	.word	0x00000001
        /*0218*/ 	.word	0x00000001


	//----- nvinfo : EIATTR_CBANK_PARAM_SIZE
	.align		4
.L_68:
        /*021c*/ 	.byte	0x03, 0x19
        /*021e*/ 	.short	0x0088


	//----- nvinfo : EIATTR_PARAM_CBANK
	.align		4
        /*0220*/ 	.byte	0x04, 0x0a
        /*0222*/ 	.short	(.L_70 - .L_69)
	.align		4
.L_69:
        /*0224*/ 	.word	index@(.nv.constant0.attn_fwd)
        /*0228*/ 	.short	0x0380
        /*022a*/ 	.short	0x0088


	//----- nvinfo : EIATTR_SW_WAR
	.align		4
.L_70:
        /*022c*/ 	.byte	0x04, 0x36
        /*022e*/ 	.short	(.L_72 - .L_71)
.L_71:
        /*0230*/ 	.word	0x00000008
.L_72:


//--------------------- .nv.compat                --------------------------
	.section	.nv.compat,"",@"SHT_CUDA_COMPAT_INFO"
	.align	4
        /*0000*/ 	.byte	0x02, 0x02, 0x01, 0x00, 0x02, 0x05, 0x05, 0x00, 0x02, 0x03, 0x00, 0x00, 0x02, 0x06, 0x01, 0x00


//--------------------- .nv.callgraph             --------------------------
	.section	.nv.callgraph,"",@"SHT_CUDA_CALLGRAPH"
	.align	4
	.sectionentsize	8
	.align		4
        /*0000*/ 	.word	0x00000000
	.align		4
        /*0004*/ 	.word	0xffffffff
	.align		4
        /*0008*/ 	.word	0x00000000
	.align		4
        /*000c*/ 	.word	0xfffffffe
	.align		4
        /*0010*/ 	.word	0x00000000
	.align		4
        /*0014*/ 	.word	0xfffffffd
	.align		4
        /*0018*/ 	.word	0x00000000
	.align		4
        /*001c*/ 	.word	0xfffffffc


//--------------------- .nv.constant4             --------------------------
	.section	.nv.constant4,"a",@progbits
	.align	8
	.align		8
.nv.constant4:
        /*0000*/ 	.dword	_$_str


//--------------------- .text.attn_fwd            --------------------------
	.section	.text.attn_fwd,"ax",@progbits
	.align	128
        .global         attn_fwd
        .type           attn_fwd,@function
        .size           attn_fwd,(.L_x_3 - attn_fwd)
        .other          attn_fwd,@"STO_CUDA_ENTRY STV_DEFAULT"
attn_fwd:
.text.attn_fwd:
[----:B------:R-:W0:Y:S01]  /*0000*/  LDC R1, c[0x0][0x37c] ;  /* 0x0000df00ff017b82 */ /* 0x000e220000000800 */
[----:B------:R-:W1:Y:S07]  /*0010*/  S2R R8, SR_TID.X ;  /* 0x0000000000087919 */ /* 0x000e6e0000002100 */
[----:B------:R-:W2:Y:S01]  /*0020*/  S2UR UR6, SR_CTAID.X ;  /* 0x00000000000679c3 */ /* 0x000ea20000002500 */
[----:B------:R-:W3:Y:S01]  /*0030*/  LDCU.64 UR4, c[0x0][0x3b0] ;  /* 0x00007600ff0477ac */ /* 0x000ee20008000a00 */
[----:B------:R-:W4:Y:S06]  /*0040*/  LDCU.64 UR14, c[0x0][0x358] ;  /* 0x00006b00ff0e77ac */ /* 0x000f2c0008000a00 */
[----:B------:R-:W3:Y:S08]  /*0050*/  S2UR UR9, SR_CTAID.Y ;  /* 0x00000000000979c3 */ /* 0x000ef00000002600 */
[----:B------:R-:W5:Y:S01]  /*0060*/  LDC R16, c[0x0][0x3b8] ;  /* 0x0000ee00ff107b82 */ /* 0x000f620000000800 */
[----:B--2---:R-:W-:-:S07]  /*0070*/  USHF.L.U32 UR6, UR6, 0x5, URZ ;  /* 0x0000000506067899 */ /* 0x004fce00080006ff */
[----:B------:R-:W2:Y:S01]  /*0080*/  LDC.64 R20, c[0x0][0x380] ;  /* 0x0000e000ff147b82 */ /* 0x000ea20000000a00 */
[----:B------:R-:W-:Y:S01]  /*0090*/  IMAD.U32 R47, RZ, RZ, UR6 ;  /* 0x00000006ff2f7e24 */ /* 0x000fe2000f8e00ff */
[----:B-1----:R-:W-:Y:S01]  /*00a0*/  SHF.R.U32.HI R2, RZ, 0x5, R8 ;  /* 0x00000005ff027819 */ /* 0x002fe20000011608 */
[----:B---3--:R-:W-:-:S03]  /*00b0*/  UIMAD UR4, UR9, UR4, URZ ;  /* 0x00000004090472a4 */ /* 0x008fc6000f8e02ff */
[----:B------:R-:W-:Y:S01]  /*00c0*/  LOP3.LUT R47, R47, 0x1f, R8, 0xf8, !PT ;  /* 0x0000001f2f2f7812 */ /* 0x000fe200078ef808 */
[----:B------:R-:W-:Y:S01]  /*00d0*/  USHF.L.U32 UR7, UR4, 0x1, URZ ;  /* 0x0000000104077899 */ /* 0x000fe200080006ff */
[----:B------:R-:W-:-:S03]  /*00e0*/  SGXT.U32 R2, R2, 0x2 ;  /* 0x000000020202781a */ /* 0x000fc60000000000 */
[----:B------:R-:W-:Y:S01]  /*00f0*/  IMAD R0, R47, UR5, RZ ;  /* 0x000000052f007c24 */ /* 0x000fe2000f8e02ff */
[----:B------:R-:W-:Y:S01]  /*0100*/  UIMAD.WIDE UR4, UR4, 0x2, URZ ;  /* 0x00000002040478a5 */ /* 0x000fe2000f8e02ff */
[----:B-----5:R-:W-:Y:S02]  /*0110*/  IMAD R5, R2, R16, RZ ;  /* 0x0000001002057224 */ /* 0x020fe400078e02ff */
[C---:B------:R-:W-:Y:S02]  /*0120*/  IMAD.SHL.U32 R3, R0.reuse, 0x2, RZ ;  /* 0x0000000200037824 */ /* 0x040fe400078e00ff */
[----:B------:R-:W-:Y:S01]  /*0130*/  IMAD.HI R0, R0, 0x2, RZ ;  /* 0x0000000200007827 */ /* 0x000fe200078e02ff */
[----:B------:R-:W-:Y:S02]  /*0140*/  LEA R7, R16, R5, 0x2 ;  /* 0x0000000510077211 */ /* 0x000fe400078e10ff */
[----:B--2---:R-:W-:-:S03]  /*0150*/  IADD3 R20, P0, P1, R3, UR7, R20 ;  /* 0x0000000703147c10 */ /* 0x004fc6000f91e014 */
[----:B------:R-:W-:Y:S01]  /*0160*/  IMAD R3, R16, 0x4, R7 ;  /* 0x0000000410037824 */ /* 0x000fe200078e0207 */
[----:B------:R-:W-:-:S03]  /*0170*/  IADD3.X R22, PT, PT, R0, UR5, R21, P0, P1 ;  /* 0x0000000500167c10 */ /* 0x000fc600087e2415 */
[----:B------:R-:W-:Y:S01]  /*0180*/  IMAD R9, R16, 0x4, R3 ;  /* 0x0000000410097824 */ /* 0x000fe200078e0203 */
[C---:B------:R-:W-:Y:S02]  /*0190*/  LEA R10, P1, R3.reuse, R20, 0x1 ;  /* 0x00000014030a7211 */ /* 0x040fe400078208ff */
[----:B------:R-:W-:Y:S02]  /*01a0*/  LEA.HI R0, R8, 0x1c, RZ, 0x1b ;  /* 0x0000001c08007811 */ /* 0x000fe400078fd8ff */
[----:B------:R-:W-:Y:S02]  /*01b0*/  LEA.HI.X.SX32 R11, R3, R22, 0x1, P1 ;  /* 0x00000016030b7211 */ /* 0x000fe400008f0eff */
[----:B------:R-:W-:Y:S02]  /*01c0*/  LEA R3, R16, R9, 0x2 ;  /* 0x0000000910037211 */ /* 0x000fe400078e10ff */
[----:B------:R-:W-:Y:S01]  /*01d0*/  LEA R4, P0, R5, R20, 0x1 ;  /* 0x0000001405047211 */ /* 0x000fe200078008ff */
[----:B------:R-:W-:Y:S01]  /*01e0*/  IMAD R17, R0, R16, RZ ;  /* 0x0000001000117224 */ /* 0x000fe200078e02ff */
[----:B------:R-:W-:Y:S01]  /*01f0*/  LEA R12, P1, R9, R20, 0x1 ;  /* 0x00000014090c7211 */ /* 0x000fe200078208ff */
[C---:B------:R-:W-:Y:S01]  /*0200*/  IMAD R18, R16.reuse, 0x4, R3 ;  /* 0x0000000410127824 */ /* 0x040fe200078e0203 */
[----:B------:R-:W-:Y:S01]  /*0210*/  LEA.HI.X.SX32 R5, R5, R22, 0x1, P0 ;  /* 0x0000001605057211 */ /* 0x000fe200000f0eff */
[----:B----4-:R1:W2:Y:S01]  /*0220*/  LDG.E.U16 R21, desc[UR14][R10.64] ;  /* 0x0000000e0a157981 */ /* 0x0102a2000c1e1500 */
[----:B------:R-:W-:Y:S01]  /*0230*/  LEA R6, P0, R7, R20, 0x1 ;  /* 0x0000001407067211 */ /* 0x000fe200078008ff */
[----:B------:R-:W-:Y:S01]  /*0240*/  IMAD R0, R16, 0x4, R18 ;  /* 0x0000000410007824 */ /* 0x000fe200078e0212 */
[-C--:B------:R-:W-:Y:S01]  /*0250*/  LEA.HI.X.SX32 R13, R9, R22.reuse, 0x1, P1 ;  /* 0x00000016090d7211 */ /* 0x080fe200008f0eff */
[----:B------:R3:W4:Y:S01]  /*0260*/  LDG.E.U16 R19, desc[UR14][R4.64] ;  /* 0x0000000e04137981 */ /* 0x000722000c1e1500 */
[----:B------:R-:W-:-:S02]  /*0270*/  LEA.HI.X.SX32 R7, R7, R22, 0x1, P0 ;  /* 0x0000001607077211 */ /* 0x000fc400000f0eff */
[-C--:B------:R-:W-:Y:S02]  /*0280*/  LEA R14, P0, R3, R20.reuse, 0x1 ;  /* 0x00000014030e7211 */ /* 0x080fe400078008ff */
[-C--:B------:R-:W-:Y:S01]  /*0290*/  LEA R16, P2, R17, R20.reuse, 0x1 ;  /* 0x0000001411107211 */ /* 0x080fe200078408ff */
[----:B------:R5:W4:Y:S01]  /*02a0*/  LDG.E.U16 R13, desc[UR14][R12.64] ;  /* 0x0000000e0c0d7981 */ /* 0x000b22000c1e1500 */
[C---:B-1----:R-:W-:Y:S02]  /*02b0*/  LEA R10, P1, R0.reuse, R20, 0x1 ;  /* 0x00000014000a7211 */ /* 0x042fe400078208ff */
[-C--:B------:R-:W-:Y:S01]  /*02c0*/  LEA.HI.X.SX32 R15, R3, R22.reuse, 0x1, P0 ;  /* 0x00000016030f7211 */ /* 0x080fe200000f0eff */
[----:B------:R-:W4:Y:S01]  /*02d0*/  LDG.E.U16 R7, desc[UR14][R6.64] ;  /* 0x0000000e06077981 */ /* 0x000f22000c1e1500 */
[-C--:B------:R-:W-:Y:S02]  /*02e0*/  LEA.HI.X.SX32 R11, R0, R22.reuse, 0x1, P1 ;  /* 0x00000016000b7211 */ /* 0x080fe400008f0eff */
[----:B------:R-:W-:-:S02]  /*02f0*/  LEA.HI.X.SX32 R17, R17, R22, 0x1, P2 ;  /* 0x0000001611117211 */ /* 0x000fc400010f0eff */
[----:B------:R-:W4:Y:S04]  /*0300*/  LDG.E.U16 R15, desc[UR14][R14.64] ;  /* 0x0000000e0e0f7981 */ /* 0x000f28000c1e1500 */
[----:B------:R-:W4:Y:S04]  /*0310*/  LDG.E.U16 R11, desc[UR14][R10.64] ;  /* 0x0000000e0a0b7981 */ /* 0x000f28000c1e1500 */
[----:B------:R1:W4:Y:S01]  /*0320*/  LDG.E.U16 R9, desc[UR14][R16.64] ;  /* 0x0000000e10097981 */ /* 0x000322000c1e1500 */
[----:B---3--:R-:W-:-:S04]  /*0330*/  LEA R4, P0, R18, R20, 0x1 ;  /* 0x0000001412047211 */ /* 0x008fc800078008ff */
[----:B------:R-:W-:-:S06]  /*0340*/  LEA.HI.X.SX32 R5, R18, R22, 0x1, P0 ;  /* 0x0000001612057211 */ /* 0x000fcc00000f0eff */
[----:B------:R3:W4:Y:S01]  /*0350*/  LDG.E.U16 R5, desc[UR14][R4.64] ;  /* 0x0000000e04057981 */ /* 0x000722000c1e1500 */
[----:B------:R-:W0:Y:S01]  /*0360*/  S2UR UR8, SR_CgaCtaId ;  /* 0x00000000000879c3 */ /* 0x000e220000008800 */
[----:B------:R-:W-:-:S04]  /*0370*/  SHF.R.S32.HI R0, RZ, 0x6, R8 ;  /* 0x00000006ff007819 */ /* 0x000fc80000011408 */
[----:B------:R-:W-:Y:S01]  /*0380*/  SGXT R0, R0, 0x1 ;  /* 0x000000010000781a */ /* 0x000fe20000000200 */
[----:B------:R-:W-:Y:S01]  /*0390*/  UMOV UR4, 0x400 ;  /* 0x0000040000047882 */ /* 0x000fe20000000000 */
[----:B-----5:R-:W-:Y:S02]  /*03a0*/  SHF.L.U32 R12, R8, 0x1, RZ ;  /* 0x00000001080c7819 */ /* 0x020fe400000006ff */
[----:B------:R-:W-:-:S04]  /*03b0*/  LOP3.LUT R3, R0, 0x90, RZ, 0xc0, !PT ;  /* 0x0000009000037812 */ /* 0x000fc800078ec0ff */
[----:B------:R-:W-:-:S04]  /*03c0*/  LOP3.LUT R46, R3, 0x7e, R12, 0x78, !PT ;  /* 0x0000007e032e7812 */ /* 0x000fc800078e780c */
[----:B------:R-:W-:Y:S01]  /*03d0*/  LOP3.LUT R0, R46, 0x20, RZ, 0x3c, !PT ;  /* 0x000000202e007812 */ /* 0x000fe200078e3cff */
[----:B0-----:R-:W-:Y:S02]  /*03e0*/  ULEA UR8, UR8, UR4, 0x18 ;  /* 0x0000000408087291 */ /* 0x001fe4000f8ec0ff */
[----:B------:R-:W-:-:S04]  /*03f0*/  UIADD3 UR16, UPT, UPT, UR6, 0x20, URZ ;  /* 0x0000002006107890 */ /* 0x000fc8000fffe0ff */
[----:B------:R-:W-:Y:S01]  /*0400*/  UISETP.GE.AND UP0, UPT, UR16, 0x1, UPT ;  /* 0x000000011000788c */ /* 0x000fe2000bf06270 */
[----:B------:R-:W-:Y:S01]  /*0410*/  IMAD.MOV.U32 R37, RZ, RZ, -0x800000 ;  /* 0xff800000ff257424 */ /* 0x000fe200078e00ff */
[----:B------:R-:W-:Y:S01]  /*0420*/  MOV R45, 0x3f800000 ;  /* 0x3f800000002d7802 */ /* 0x000fe20000000f00 */
[----:B------:R-:W-:Y:S01]  /*0430*/  IMAD.MOV.U32 R3, RZ, RZ, 0x3f800000 ;  /* 0x3f800000ff037424 */ /* 0x000fe200078e00ff */
[----:B------:R-:W-:Y:S01]  /*0440*/  CS2R R28, SRZ ;  /* 0x00000000001c7805 */ /* 0x000fe2000001ff00 */
[----:B------:R-:W-:Y:S01]  /*0450*/  IMAD.MOV.U32 R36, RZ, RZ, -0x800000 ;  /* 0xff800000ff247424 */ /* 0x000fe200078e00ff */
[----:B------:R-:W-:Y:S02]  /*0460*/  CS2R R30, SRZ ;  /* 0x00000000001e7805 */ /* 0x000fe4000001ff00 */
[----:B-1----:R-:W-:Y:S02]  /*0470*/  CS2R R16, SRZ ;  /* 0x0000000000107805 */ /* 0x002fe4000001ff00 */
[----:B------:R-:W-:-:S02]  /*0480*/  CS2R R22, SRZ ;  /* 0x0000000000167805 */ /* 0x000fc4000001ff00 */
[----:B------:R-:W-:Y:S02]  /*0490*/  CS2R R24, SRZ ;  /* 0x0000000000187805 */ /* 0x000fe4000001ff00 */
[----:B------:R-:W-:Y:S01]  /*04a0*/  CS2R R26, SRZ ;  /* 0x00000000001a7805 */ /* 0x000fe2000001ff00 */
[C---:B---3--:R-:W-:Y:S01]  /*04b0*/  IMAD.SHL.U32 R4, R8.reuse, 0x40, RZ ;  /* 0x0000004008047824 */ /* 0x048fe200078e00ff */
[----:B------:R-:W-:Y:S01]  /*04c0*/  LOP3.LUT R6, R8, 0x10, RZ, 0xc0, !PT ;  /* 0x0000001008067812 */ /* 0x000fe200078ec0ff */
[----:B--2---:R-:W-:Y:S04]  /*04d0*/  STS.U16 [R46+UR8+0x200], R21 ;  /* 0x000200152e007988 */ /* 0x004fe80008000408 */
[----:B----4-:R0:W-:Y:S04]  /*04e0*/  STS.U16 [R46+UR8], R19 ;  /* 0x000000132e007988 */ /* 0x0101e80008000408 */
[----:B------:R-:W-:Y:S04]  /*04f0*/  STS.U16 [R46+UR8+0x400], R15 ;  /* 0x0004000f2e007988 */ /* 0x000fe80008000408 */
[----:B------:R-:W-:Y:S04]  /*0500*/  STS.U16 [R46+UR8+0x600], R11 ;  /* 0x0006000b2e007988 */ /* 0x000fe80008000408 */
[----:B------:R-:W-:Y:S04]  /*0510*/  STS.U16 [R0+UR8+0x100], R7 ;  /* 0x0001000700007988 */ /* 0x000fe80008000408 */
[----:B------:R-:W-:Y:S04]  /*0520*/  STS.U16 [R0+UR8+0x300], R13 ;  /* 0x0003000d00007988 */ /* 0x000fe80008000408 */
[----:B------:R-:W-:Y:S01]  /*0530*/  STS.U16 [R0+UR8+0x700], R9 ;  /* 0x0007000900007988 */ /* 0x000fe20008000408 */
[----:B0-----:R-:W-:-:S02]  /*0540*/  CS2R R18, SRZ ;  /* 0x0000000000127805 */ /* 0x001fc4000001ff00 */
[----:B------:R-:W-:Y:S01]  /*0550*/  CS2R R20, SRZ ;  /* 0x0000000000147805 */ /* 0x000fe2000001ff00 */
[----:B------:R0:W-:Y:S02]  /*0560*/  STS.U16 [R0+UR8+0x500], R5 ;  /* 0x0005000500007988 */ /* 0x0001e40008000408 */
[----:B0-----:R-:W-:Y:S01]  /*0570*/  SHF.L.U32 R5, R8, 0x3, RZ ;  /* 0x0000000308057819 */ /* 0x001fe200000006ff */
[----:B------:R-:W-:Y:S06]  /*0580*/  BRA.U !UP0, `(.L_x_0) ;  /* 0x0000001108347547 */ /* 0x000fec000b800000 */
[----:B------:R-:W0:Y:S01]  /*0590*/  LDCU.64 UR12, c[0x0][0x3d0] ;  /* 0x00007a00ff0c77ac */ /* 0x000e220008000a00 */
[----:B------:R-:W-:Y:S01]  /*05a0*/  LOP3.LUT R3, R8, 0x20, RZ, 0xc0, !PT ;  /* 0x0000002008037812 */ /* 0x000fe200078ec0ff */
[----:B------:R-:W1:Y:S01]  /*05b0*/  LDC R19, c[0x0][0x3d8] ;  /* 0x0000f600ff137b82 */ /* 0x000e620000000800 */
[----:B------:R-:W-:Y:S01]  /*05c0*/  SHF.R.U32.HI R7, RZ, 0x2, R8 ;  /* 0x00000002ff077819 */ /* 0x000fe20000011608 */
[----:B------:R-:W2:Y:S01]  /*05d0*/  LDCU.64 UR10, c[0x0][0x3c0] ;  /* 0x00007800ff0a77ac */ /* 0x000ea20008000a00 */
[----:B------:R-:W-:Y:S01]  /*05e0*/  LOP3.LUT R10, R4, 0x1c0, RZ, 0xc0, !PT ;  /* 0x000001c0040a7812 */ /* 0x000fe200078ec0ff */
[----:B------:R-:W-:Y:S01]  /*05f0*/  IMAD.MOV.U32 R52, RZ, RZ, -0x800000 ;  /* 0xff800000ff347424 */ /* 0x000fe200078e00ff */
[----:B------:R-:W-:Y:S01]  /*0600*/  SHF.R.U32.HI R3, RZ, 0x1, R3 ;  /* 0x00000001ff037819 */ /* 0x000fe20000011603 */
[----:B------:R-:W3:Y:S01]  /*0610*/  LDCU UR5, c[0x0][0x3c8] ;  /* 0x00007900ff0577ac */ /* 0x000ee20008000800 */
[----:B------:R-:W-:Y:S01]  /*0620*/  SGXT.U32 R4, R7, 0x3 ;  /* 0x000000030704781a */ /* 0x000fe20000000000 */
[----:B------:R-:W-:Y:S01]  /*0630*/  IMAD.MOV.U32 R45, RZ, RZ, 0x3f800000 ;  /* 0x3f800000ff2d7424 */ /* 0x000fe200078e00ff */
[----:B------:R-:W-:Y:S01]  /*0640*/  LOP3.LUT R7, R8, 0xf, RZ, 0xc0, !PT ;  /* 0x0000000f08077812 */ /* 0x000fe200078ec0ff */
[----:B------:R-:W4:Y:S01]  /*0650*/  LDCU.64 UR20, c[0x0][0x390] ;  /* 0x00007200ff1477ac */ /* 0x000f220008000a00 */
[----:B------:R-:W-:-:S02]  /*0660*/  LOP3.LUT R4, R3, UR6, R4, 0xfe, !PT ;  /* 0x0000000603047c12 */ /* 0x000fc4000f8efe04 */
[----:B------:R-:W-:Y:S02]  /*0670*/  CS2R R28, SRZ ;  /* 0x00000000001c7805 */ /* 0x000fe4000001ff00 */
[----:B------:R-:W-:Y:S01]  /*0680*/  LOP3.LUT R3, R8, 0x1f, RZ, 0xc0, !PT ;  /* 0x0000001f08037812 */ /* 0x000fe200078ec0ff */
[----:B------:R-:W5:Y:S01]  /*0690*/  LDCU.64 UR18, c[0x0][0x388] ;  /* 0x00007100ff1277ac */ /* 0x000f620008000a00 */
[----:B------:R-:W-:Y:S01]  /*06a0*/  LOP3.LUT R11, R12, 0x10, RZ, 0xc0, !PT ;  /* 0x000000100c0b7812 */ /* 0x000fe200078ec0ff */
[----:B0-----:R-:W-:Y:S01]  /*06b0*/  IMAD R9, R7, UR13, RZ ;  /* 0x0000000d07097c24 */ /* 0x001fe2000f8e02ff */
[--C-:B------:R-:W-:Y:S01]  /*06c0*/  SHF.R.S32.HI R14, RZ, 0x2, R8.reuse ;  /* 0x00000002ff0e7819 */ /* 0x100fe20000011408 */
[----:B------:R-:W-:Y:S01]  /*06d0*/  UIMAD UR6, UR9, UR12, URZ ;  /* 0x0000000c090672a4 */ /* 0x000fe2000f8e02ff */
[----:B------:R-:W-:Y:S01]  /*06e0*/  LEA R15, R6, UR8, 0x5 ;  /* 0x00000008060f7c11 */ /* 0x000fe2000f8e28ff */
[----:B--2---:R-:W-:Y:S01]  /*06f0*/  UIMAD UR4, UR9, UR10, URZ ;  /* 0x0000000a090472a4 */ /* 0x004fe2000f8e02ff */
[----:B------:R-:W-:Y:S01]  /*0700*/  LOP3.LUT R13, R10, 0x30, R5, 0xf8, !PT ;  /* 0x000000300a0d7812 */ /* 0x000fe200078ef805 */
[----:B------:R-:W-:Y:S01]  /*0710*/  USHF.L.U32 UR7, UR6, 0x1, URZ ;  /* 0x0000000106077899 */ /* 0x000fe200080006ff */
[----:B------:R-:W-:Y:S01]  /*0720*/  LOP3.LUT R10, R11, 0x20, R8, 0xf8, !PT ;  /* 0x000000200b0a7812 */ /* 0x000fe200078ef808 */
[----:B---3--:R-:W-:Y:S01]  /*0730*/  IMAD R3, R3, UR5, RZ ;  /* 0x0000000503037c24 */ /* 0x008fe2000f8e02ff */
[----:B------:R-:W-:Y:S01]  /*0740*/  USHF.L.U32 UR5, UR4, 0x1, URZ ;  /* 0x0000000104057899 */ /* 0x000fe200080006ff */
[----:B------:R-:W-:Y:S01]  /*0750*/  SGXT R7, R14, 0x1 ;  /* 0x000000010e07781a */ /* 0x000fe20000000200 */
[----:B------:R-:W-:Y:S01]  /*0760*/  IMAD R17, R6, -0x10, R15 ;  /* 0xfffffff006117824 */ /* 0x000fe200078e020f */
[----:B------:R-:W-:Y:S01]  /*0770*/  LOP3.LUT R6, R13, R10, RZ, 0x3c, !PT ;  /* 0x0000000a0d067212 */ /* 0x000fe200078e3cff */
[----:B------:R-:W-:Y:S01]  /*0780*/  IMAD.U32 R49, RZ, RZ, UR7 ;  /* 0x00000007ff317e24 */ /* 0x000fe2000f8e00ff */
[----:B------:R-:W-:Y:S01]  /*0790*/  LOP3.LUT R5, R8, 0x3, RZ, 0xc0, !PT ;  /* 0x0000000308057812 */ /* 0x000fe200078ec0ff */
[----:B------:R-:W-:Y:S01]  /*07a0*/  IMAD.U32 R58, RZ, RZ, UR5 ;  /* 0x00000005ff3a7e24 */ /* 0x000fe2000f8e00ff */
[----:B------:R-:W-:Y:S01]  /*07b0*/  LOP3.LUT R14, R7, 0x90, RZ, 0xc0, !PT ;  /* 0x00000090070e7812 */ /* 0x000fe200078ec0ff */
[----:B------:R-:W-:Y:S01]  /*07c0*/  UIMAD.WIDE UR4, UR4, 0x2, URZ ;  /* 0x00000002040478a5 */ /* 0x000fe2000f8e02ff */
[----:B------:R-:W-:Y:S01]  /*07d0*/  SHF.L.U32 R10, R9, 0x1, RZ ;  /* 0x00000001090a7819 */ /* 0x000fe200000006ff */
[----:B------:R-:W-:Y:S01]  /*07e0*/  IMAD.SHL.U32 R7, R3, 0x2, RZ ;  /* 0x0000000203077824 */ /* 0x000fe200078e00ff */
[----:B------:R-:W-:Y:S01]  /*07f0*/  LEA R11, R5, R14, 0x5 ;  /* 0x0000000e050b7211 */ /* 0x000fe200078e28ff */
[----:B------:R-:W-:Y:S01]  /*0800*/  IMAD.HI R3, R3, 0x2, RZ ;  /* 0x0000000203037827 */ /* 0x000fe200078e02ff */
[----:B----4-:R-:W-:-:S02]  /*0810*/  IADD3 R49, P2, P3, R10, UR20, R49 ;  /* 0x000000140a317c10 */ /* 0x010fc4000fb5e031 */
[----:B------:R-:W-:Y:S02]  /*0820*/  CS2R R30, SRZ ;  /* 0x00000000001e7805 */ /* 0x000fe4000001ff00 */
[----:B------:R-:W-:Y:S01]  /*0830*/  SHF.R.U32.HI R10, RZ, 0x4, R8 ;  /* 0x00000004ff0a7819 */ /* 0x000fe20000011608 */
[----:B------:R-:W-:Y:S01]  /*0840*/  IMAD.U32 R14, RZ, RZ, UR5 ;  /* 0x00000005ff0e7e24 */ /* 0x000fe2000f8e00ff */
[----:B-----5:R-:W-:Y:S01]  /*0850*/  IADD3 R58, P0, P1, R7, UR18, R58 ;  /* 0x00000012073a7c10 */ /* 0x020fe2000f91e03a */
[----:B------:R-:W-:Y:S01]  /*0860*/  IMAD R8, R2, UR11, RZ ;  /* 0x0000000b02087c24 */ /* 0x000fe2000f8e02ff */
[----:B------:R-:W-:Y:S01]  /*0870*/  LOP3.LUT R44, R11, 0x10, R12, 0x78, !PT ;  /* 0x000000100b2c7812 */ /* 0x000fe200078e780c */
[----:B------:R-:W-:Y:S01]  /*0880*/  IMAD.U32 R11, RZ, RZ, UR11 ;  /* 0x0000000bff0b7e24 */ /* 0x000fe2000f8e00ff */
[----:B------:R-:W-:Y:S01]  /*0890*/  SGXT.U32 R2, R10, 0x3 ;  /* 0x000000030a02781a */ /* 0x000fe20000000000 */
[----:B------:R-:W-:Y:S01]  /*08a0*/  UIMAD.WIDE UR4, UR6, 0x2, URZ ;  /* 0x00000002060478a5 */ /* 0x000fe2000f8e02ff */
[----:B------:R-:W-:Y:S01]  /*08b0*/  IADD3.X R14, PT, PT, R3, UR19, R14, P0, P1 ;  /* 0x00000013030e7c10 */ /* 0x000fe200087e240e */
[----:B------:R-:W-:Y:S01]  /*08c0*/  IMAD R3, R11, 0x4, R8 ;  /* 0x000000040b037824 */ /* 0x000fe200078e0208 */
[----:B------:R-:W-:Y:S01]  /*08d0*/  MOV R16, UR11 ;  /* 0x0000000b00107c02 */ /* 0x000fe20008000f00 */
[----:B-1----:R-:W-:Y:S01]  /*08e0*/  IMAD R10, R2, R19, RZ ;  /* 0x00000013020a7224 */ /* 0x002fe200078e02ff */
[----:B------:R-:W-:Y:S01]  /*08f0*/  LOP3.LUT R7, R13, 0x30, R12, 0x78, !PT ;  /* 0x000000300d077812 */ /* 0x000fe200078e780c */
[----:B------:R-:W-:Y:S01]  /*0900*/  IMAD.IADD R6, R6, 0x1, R15 ;  /* 0x0000000106067824 */ /* 0x000fe200078e020f */
[----:B------:R-:W-:Y:S01]  /*0910*/  MOV R15, UR11 ;  /* 0x0000000b000f7c02 */ /* 0x000fe20008000f00 */
[----:B------:R-:W-:Y:S01]  /*0920*/  IMAD.HI R9, R9, 0x2, RZ ;  /* 0x0000000209097827 */ /* 0x000fe200078e02ff */
[----:B------:R-:W-:-:S02]  /*0930*/  LEA R64, P0, R8, R58, 0x1 ;  /* 0x0000003a08407211 */ /* 0x000fc400078008ff */
[----:B------:R-:W-:Y:S02]  /*0940*/  CS2R R20, SRZ ;  /* 0x0000000000147805 */ /* 0x000fe4000001ff00 */
[C---:B------:R-:W-:Y:S01]  /*0950*/  LEA R62, P1, R3.reuse, R58, 0x1 ;  /* 0x0000003a033e7211 */ /* 0x040fe200078208ff */
[----:B------:R-:W-:Y:S01]  /*0960*/  IMAD.U32 R12, RZ, RZ, UR5 ;  /* 0x00000005ff0c7e24 */ /* 0x000fe2000f8e00ff */
[-C--:B------:R-:W-:Y:S01]  /*0970*/  LEA.HI.X.SX32 R65, R8, R14.reuse, 0x1, P0 ;  /* 0x0000000e08417211 */ /* 0x080fe200000f0eff */
[----:B------:R-:W-:Y:S01]  /*0980*/  IMAD R2, R16, 0x4, R3 ;  /* 0x0000000410027824 */ /* 0x000fe200078e0203 */
[----:B------:R-:W-:Y:S01]  /*0990*/  LEA.HI.X.SX32 R63, R3, R14, 0x1, P1 ;  /* 0x0000000e033f7211 */ /* 0x000fe200008f0eff */
[----:B------:R-:W-:Y:S01]  /*09a0*/  IMAD R11, R19, 0x8, R10 ;  /* 0x00000008130b7824 */ /* 0x000fe200078e020a */
[----:B------:R-:W-:Y:S01]  /*09b0*/  IADD3.X R13, PT, PT, R9, UR21, R12, P2, P3 ;  /* 0x00000015090d7c10 */ /* 0x000fe200097e640c */
[----:B------:R-:W-:Y:S01]  /*09c0*/  IMAD R9, R15, 0x4, R2 ;  /* 0x000000040f097824 */ /* 0x000fe200078e0202 */
[-C--:B------:R-:W-:Y:S01]  /*09d0*/  LEA R60, P2, R2, R58.reuse, 0x1 ;  /* 0x0000003a023c7211 */ /* 0x080fe200078408ff */
[----:B------:R-:W-:Y:S01]  /*09e0*/  IMAD R12, R19, 0x8, R11 ;  /* 0x00000008130c7824 */ /* 0x000fe200078e020b */
[----:B------:R-:W-:Y:S01]  /*09f0*/  LEA R56, P0, R10, R49, 0x1 ;  /* 0x000000310a387211 */ /* 0x000fe200078008ff */
[----:B------:R-:W-:Y:S01]  /*0a00*/  IMAD.MOV.U32 R3, RZ, RZ, 0x3f800000 ;  /* 0x3f800000ff037424 */ /* 0x000fe200078e00ff */
[----:B------:R-:W-:-:S02]  /*0a10*/  LEA R58, P3, R9, R58, 0x1 ;  /* 0x0000003a093a7211 */ /* 0x000fc400078608ff */
[----:B------:R-:W-:Y:S02]  /*0a20*/  CS2R R22, SRZ ;  /* 0x0000000000167805 */ /* 0x000fe4000001ff00 */
[----:B------:R-:W-:Y:S02]  /*0a30*/  LEA.HI.X.SX32 R61, R2, R14, 0x1, P2 ;  /* 0x0000000e023d7211 */ /* 0x000fe400010f0eff */
[----:B------:R-:W-:Y:S02]  /*0a40*/  CS2R R24, SRZ ;  /* 0x0000000000187805 */ /* 0x000fe4000001ff00 */
[----:B------:R-:W-:Y:S02]  /*0a50*/  LEA R2, R19, R12, 0x3 ;  /* 0x0000000c13027211 */ /* 0x000fe400078e18ff */
[----:B------:R-:W-:Y:S02]  /*0a60*/  CS2R R18, SRZ ;  /* 0x0000000000127805 */ /* 0x000fe4000001ff00 */
[----:B------:R-:W-:-:S02]  /*0a70*/  LEA.HI.X.SX32 R59, R9, R14, 0x1, P3 ;  /* 0x0000000e093b7211 */ /* 0x000fc400018f0eff */
[----:B------:R-:W-:Y:S02]  /*0a80*/  CS2R R26, SRZ ;  /* 0x00000000001a7805 */ /* 0x000fe4000001ff00 */
[-C--:B------:R-:W-:Y:S01]  /*0a90*/  LEA R48, P3, R2, R49.reuse, 0x1 ;  /* 0x0000003102307211 */ /* 0x080fe200078608ff */
[----:B------:R-:W-:Y:S01]  /*0aa0*/  UMOV UR6, URZ ;  /* 0x000000ff00067c82 */ /* 0x000fe20008000000 */
[-C--:B------:R-:W-:Y:S01]  /*0ab0*/  LEA R54, P1, R11, R49.reuse, 0x1 ;  /* 0x000000310b367211 */ /* 0x080fe200078208ff */
[----:B------:R-:W-:Y:S01]  /*0ac0*/  UMOV UR7, URZ ;  /* 0x000000ff00077c82 */ /* 0x000fe20008000000 */
[----:B------:R-:W-:Y:S01]  /*0ad0*/  LEA R50, P2, R12, R49, 0x1 ;  /* 0x000000310c327211 */ /* 0x000fe200078408ff */
[----:B------:R-:W0:Y:S01]  /*0ae0*/  LDCU UR10, c[0x0][0x3a8] ;  /* 0x00007500ff0a77ac */ /* 0x000e220008000800 */
[----:B------:R-:W-:Y:S02]  /*0af0*/  IADD3 R44, PT, PT, R44, R17, RZ ;  /* 0x000000112c2c7210 */ /* 0x000fe40007ffe0ff */
[----:B------:R-:W-:-:S02]  /*0b00*/  CS2R R16, SRZ ;  /* 0x0000000000107805 */ /* 0x000fc4000001ff00 */
[-C--:B------:R-:W-:Y:S01]  /*0b10*/  LEA.HI.X.SX32 R49, R2, R13.reuse, 0x1, P3 ;  /* 0x0000000d02317211 */ /* 0x080fe200018f0eff */
[----:B------:R-:W-:Y:S01]  /*0b20*/  UMOV UR4, URZ ;  /* 0x000000ff00047c82 */ /* 0x000fe20008000000 */
[-C--:B------:R-:W-:Y:S01]  /*0b30*/  LEA.HI.X.SX32 R57, R10, R13.reuse, 0x1, P0 ;  /* 0x0000000d0a397211 */ /* 0x080fe200000f0eff */
[----:B------:R-:W-:Y:S01]  /*0b40*/  UMOV UR5, URZ ;  /* 0x000000ff00057c82 */ /* 0x000fe20008000000 */
[-C--:B------:R-:W-:Y:S02]  /*0b50*/  LEA.HI.X.SX32 R55, R11, R13.reuse, 0x1, P1 ;  /* 0x0000000d0b377211 */ /* 0x080fe400008f0eff */
[----:B------:R-:W-:Y:S02]  /*0b60*/  LEA.HI.X.SX32 R51, R12, R13, 0x1, P2 ;  /* 0x0000000d0c337211 */ /* 0x000fe400010f0eff */
[----:B------:R-:W-:Y:S02]  /*0b70*/  MOV R53, 0xff800000 ;  /* 0xff80000000357802 */ /* 0x000fe40000000f00 */
[----:B------:R-:W-:-:S07]  /*0b80*/  LOP3.LUT R2, R4, 0x8, RZ, 0xfc, !PT ;  /* 0x0000000804027812 */ /* 0x000fce00078efcff */
.L_x_1:
[----:B------:R-:W-:Y:S01]  /*0b90*/  IMAD.U32 R9, RZ, RZ, UR4 ;  /* 0x00000004ff097e24 */ /* 0x000fe2000f8e00ff */
[----:B------:R-:W-:Y:S01]  /*0ba0*/  MOV R33, UR4 ;  /* 0x0000000400217c02 */ /* 0x000fe20008000f00 */
[----:B------:R-:W-:Y:S02]  /*0bb0*/  IMAD.U32 R11, RZ, RZ, UR4 ;  /* 0x00000004ff0b7e24 */ /* 0x000fe4000f8e00ff */
[----:B------:R-:W-:Y:S02]  /*0bc0*/  IMAD.U32 R37, RZ, RZ, UR4 ;  /* 0x00000004ff257e24 */ /* 0x000fe4000f8e00ff */
[----:B------:R-:W-:-:S04]  /*0bd0*/  IMAD.WIDE R8, R9, 0x2, R64 ;  /* 0x0000000209087825 */ /* 0x000fc800078e0240 */
[----:B------:R-:W-:Y:S01]  /*0be0*/  IMAD.WIDE R10, R11, 0x2, R60 ;  /* 0x000000020b0a7825 */ /* 0x000fe200078e023c */
[----:B------:R-:W2:Y:S03]  /*0bf0*/  LDG.E.U16 R67, desc[UR14][R8.64] ;  /* 0x0000000e08437981 */ /* 0x000ea6000c1e1500 */
[----:B------:R-:W-:Y:S01]  /*0c00*/  IMAD.WIDE R32, R33, 0x2, R62 ;  /* 0x0000000221207825 */ /* 0x000fe200078e023e */
[----:B------:R-:W3:Y:S03]  /*0c10*/  LDG.E.U16 R66, desc[UR14][R10.64] ;  /* 0x0000000e0a427981 */ /* 0x000ee6000c1e1500 */
[----:B------:R-:W-:Y:S01]  /*0c20*/  IMAD.WIDE R36, R37, 0x2, R58 ;  /* 0x0000000225247825 */ /* 0x000fe200078e023a */
[----:B------:R-:W4:Y:S04]  /*0c30*/  LDG.E.U16 R69, desc[UR14][R32.64] ;  /* 0x0000000e20457981 */ /* 0x000f28000c1e1500 */
[----:B------:R-:W5:Y:S01]  /*0c40*/  LDG.E.U16 R68, desc[UR14][R36.64] ;  /* 0x0000000e24447981 */ /* 0x000f62000c1e1500 */
[----:B------:R-:W-:Y:S06]  /*0c50*/  BAR.SYNC.DEFER_BLOCKING 0x0 ;  /* 0x0000000000007b1d */ /* 0x000fec0000010000 */
[----:B--2---:R1:W-:Y:S04]  /*0c60*/  STS.U16 [R46+UR8+0x800], R67 ;  /* 0x000800432e007988 */ /* 0x0043e80008000408 */
[----:B---3--:R2:W-:Y:S04]  /*0c70*/  STS.U16 [R46+UR8+0xa00], R66 ;  /* 0x000a00422e007988 */ /* 0x0085e80008000408 */
[----:B----4-:R-:W-:Y:S04]  /*0c80*/  STS.U16 [R0+UR8+0x900], R69 ;  /* 0x0009004500007988 */ /* 0x010fe80008000408 */
[----:B-----5:R-:W-:Y:S01]  /*0c90*/  STS.U16 [R0+UR8+0xb00], R68 ;  /* 0x000b004400007988 */ /* 0x020fe20008000408 */
[----:B------:R-:W-:Y:S06]  /*0ca0*/  BAR.SYNC.DEFER_BLOCKING 0x0 ;  /* 0x0000000000007b1d */ /* 0x000fec0000010000 */
[----:B------:R-:W-:Y:S04]  /*0cb0*/  LDSM.16.MT88.4 R40, [R6] ;  /* 0x000000000628783b */ /* 0x000fe80000004200 */
[----:B------:R-:W3:Y:S04]  /*0cc0*/  LDSM.16.M88.4 R12, [R7+UR8+0x800] ;  /* 0x00080008070c783b */ /* 0x000ee80008000200 */
[----:B------:R-:W4:Y:S04]  /*0cd0*/  LDSM.16.M88.4 R8, [R7+UR8+0xa00] ;  /* 0x000a00080708783b */ /* 0x000f280008000200 */
[----:B------:R-:W5:Y:S01]  /*0ce0*/  LDSM.16.MT88.4 R32, [R6+0x400] ;  /* 0x000400000620783b */ /* 0x000f620000004200 */
[----:B-1----:R-:W-:-:S05]  /*0cf0*/  MOV R67, UR5 ;  /* 0x0000000500437c02 */ /* 0x002fca0008000f00 */
[----:B--2---:R-:W-:-:S06]  /*0d00*/  IMAD.WIDE R66, R67, 0x2, R48 ;  /* 0x0000000243427825 */ /* 0x004fcc00078e0230 */
[----:B------:R-:W2:Y:S01]  /*0d10*/  LDG.E.U16 R67, desc[UR14][R66.64] ;  /* 0x0000000e42437981 */ /* 0x000ea2000c1e1500 */
[----:B---3--:R-:W-:Y:S01]  /*0d20*/  HMMA.16816.F32.BF16 R36, R40, R12, RZ ;  /* 0x0000000c2824723c */ /* 0x008fe200000418ff */
[----:B------:R-:W-:-:S07]  /*0d30*/  MOV R13, UR5 ;  /* 0x00000005000d7c02 */ /* 0x000fce0008000f00 */
[----:B----4-:R-:W-:Y:S01]  /*0d40*/  HMMA.16816.F32.BF16 R40, R40, R8, RZ ;  /* 0x000000082828723c */ /* 0x010fe200000418ff */
[----:B------:R-:W-:Y:S02]  /*0d50*/  IMAD.U32 R9, RZ, RZ, UR5 ;  /* 0x00000005ff097e24 */ /* 0x000fe4000f8e00ff */
[----:B------:R-:W-:-:S04]  /*0d60*/  IMAD.WIDE R12, R13, 0x2, R56 ;  /* 0x000000020d0c7825 */ /* 0x000fc800078e0238 */
[----:B------:R-:W-:Y:S02]  /*0d70*/  IMAD.WIDE R8, R9, 0x2, R50 ;  /* 0x0000000209087825 */ /* 0x000fe400078e0232 */
[----:B------:R1:W3:Y:S03]  /*0d80*/  LDG.E.U16 R13, desc[UR14][R12.64] ;  /* 0x0000000e0c0d7981 */ /* 0x0002e6000c1e1500 */
[----:B-----5:R-:W-:Y:S01]  /*0d90*/  HMMA.16816.F32.BF16 R36, R32, R14, R36 ;  /* 0x0000000e2024723c */ /* 0x020fe20000041824 */
[----:B------:R-:W-:Y:S01]  /*0da0*/  IMAD.U32 R15, RZ, RZ, UR5 ;  /* 0x00000005ff0f7e24 */ /* 0x000fe2000f8e00ff */
[----:B------:R4:W5:Y:S03]  /*0db0*/  LDG.E.U16 R9, desc[UR14][R8.64] ;  /* 0x0000000e08097981 */ /* 0x000966000c1e1500 */
[----:B------:R-:W-:-:S06]  /*0dc0*/  IMAD.WIDE R14, R15, 0x2, R54 ;  /* 0x000000020f0e7825 */ /* 0x000fcc00078e0236 */
[----:B------:R0:W5:Y:S01]  /*0dd0*/  LDG.E.U16 R15, desc[UR14][R14.64] ;  /* 0x0000000e0e0f7981 */ /* 0x000162000c1e1500 */
[----:B------:R-:W-:Y:S01]  /*0de0*/  HMMA.16816.F32.BF16 R40, R32, R10, R40 ;  /* 0x0000000a2028723c */ /* 0x000fe20000041828 */
[----:B------:R-:W-:Y:S01]  /*0df0*/  BAR.SYNC.DEFER_BLOCKING 0x0 ;  /* 0x0000000000007b1d */ /* 0x000fe20000010000 */
[----:B------:R-:W-:-:S04]  /*0e00*/  LEA R35, P0, R5, UR6, 0x1 ;  /* 0x0000000605237c11 */ /* 0x000fc8000f8008ff */
[C---:B------:R-:W-:Y:S01]  /*0e10*/  IADD3 R11, P2, PT, R35.reuse, 0x8, RZ ;  /* 0x00000008230b7810 */ /* 0x040fe20007f5e0ff */
[----:B------:R-:W-:Y:S01]  /*0e20*/  IMAD.X R32, RZ, RZ, UR7, P0 ;  /* 0x00000007ff207e24 */ /* 0x000fe200080e06ff */
[-C--:B------:R-:W-:Y:S02]  /*0e30*/  ISETP.GE.U32.AND P3, PT, R35, R4.reuse, PT ;  /* 0x000000042300720c */ /* 0x080fe40003f66070 */
[-C--:B------:R-:W-:Y:S01]  /*0e40*/  ISETP.GT.U32.AND P1, PT, R11, R4.reuse, PT ;  /* 0x000000040b00720c */ /* 0x080fe20003f24070 */
[----:B------:R-:W-:Y:S01]  /*0e50*/  IMAD.X R10, RZ, RZ, R32, P2 ;  /* 0x000000ffff0a7224 */ /* 0x000fe200010e0620 */
[C---:B------:R-:W-:Y:S02]  /*0e60*/  IADD3 R33, P2, PT, R35.reuse, 0x9, RZ ;  /* 0x0000000923217810 */ /* 0x040fe40007f5e0ff */
[----:B------:R-:W-:Y:S01]  /*0e70*/  ISETP.GT.U32.AND P0, PT, R35, R4, PT ;  /* 0x000000042300720c */ /* 0x000fe20003f04070 */
[----:B01----:R-:W-:Y:S01]  /*0e80*/  FMUL R12, R37, UR10 ;  /* 0x0000000a250c7c20 */ /* 0x003fe20008400000 */
[----:B------:R-:W-:-:S03]  /*0e90*/  ISETP.GT.U32.AND.EX P1, PT, R10, RZ, PT, P1 ;  /* 0x000000ff0a00720c */ /* 0x000fc60003f24110 */
[----:B----4-:R-:W-:Y:S01]  /*0ea0*/  FMUL R8, R40, UR10 ;  /* 0x0000000a28087c20 */ /* 0x010fe20008400000 */
[----:B------:R-:W-:Y:S01]  /*0eb0*/  ISETP.GE.U32.AND.EX P3, PT, R32, RZ, PT, P3 ;  /* 0x000000ff2000720c */ /* 0x000fe20003f66130 */
[----:B------:R-:W-:Y:S01]  /*0ec0*/  FMUL R11, R36, UR10 ;  /* 0x0000000a240b7c20 */ /* 0x000fe20008400000 */
[----:B------:R-:W-:Y:S02]  /*0ed0*/  ISETP.GT.U32.AND P4, PT, R33, R4, PT ;  /* 0x000000042100720c */ /* 0x000fe40003f84070 */
[----:B------:R-:W-:Y:S02]  /*0ee0*/  IADD3.X R34, PT, PT, RZ, R32, RZ, P2, !PT ;  /* 0x00000020ff227210 */ /* 0x000fe400017fe4ff */
[----:B------:R-:W-:Y:S01]  /*0ef0*/  ISETP.GT.U32.AND.EX P0, PT, R32, RZ, PT, P0 ;  /* 0x000000ff2000720c */ /* 0x000fe20003f04100 */
[----:B------:R-:W-:Y:S01]  /*0f00*/  FMUL R10, R41, UR10 ;  /* 0x0000000a290a7c20 */ /* 0x000fe20008400000 */
[----:B------:R-:W-:Y:S02]  /*0f10*/  ISETP.GT.U32.AND.EX P2, PT, R34, RZ, PT, P4 ;  /* 0x000000ff2200720c */ /* 0x000fe40003f44140 */
[----:B------:R-:W-:-:S02]  /*0f20*/  FSEL R8, R8, -INF , !P1 ;  /* 0xff80000008087808 */ /* 0x000fc40004800000 */
[----:B------:R-:W-:Y:S02]  /*0f30*/  FSEL R12, R12, -INF , !P3 ;  /* 0xff8000000c0c7808 */ /* 0x000fe40005800000 */
[----:B------:R-:W-:Y:S02]  /*0f40*/  FSEL R11, R11, -INF , !P0 ;  /* 0xff8000000b0b7808 */ /* 0x000fe40004000000 */
[CC--:B------:R-:W-:Y:S02]  /*0f50*/  ISETP.GT.U32.AND P1, PT, R35.reuse, R2.reuse, PT ;  /* 0x000000022300720c */ /* 0x0c0fe40003f24070 */
[----:B------:R-:W-:Y:S02]  /*0f60*/  ISETP.GE.U32.AND P3, PT, R35, R2, PT ;  /* 0x000000022300720c */ /* 0x000fe40003f66070 */
[----:B------:R-:W-:Y:S01]  /*0f70*/  FSEL R10, R10, -INF , !P2 ;  /* 0xff8000000a0a7808 */ /* 0x000fe20005000000 */
[----:B------:R-:W-:Y:S01]  /*0f80*/  FMUL R39, R39, UR10 ;  /* 0x0000000a27277c20 */ /* 0x000fe20008400000 */
[----:B------:R-:W-:-:S02]  /*0f90*/  FMNMX3 R35, R11, R12, R8, !PT ;  /* 0x0000000c0b237276 */ /* 0x000fc40007800008 */
[C---:B------:R-:W-:Y:S02]  /*0fa0*/  ISETP.GT.U32.AND.EX P1, PT, R32.reuse, RZ, PT, P1 ;  /* 0x000000ff2000720c */ /* 0x040fe40003f24110 */
[----:B------:R-:W-:Y:S01]  /*0fb0*/  ISETP.GE.U32.AND.EX P3, PT, R32, RZ, PT, P3 ;  /* 0x000000ff2000720c */ /* 0x000fe20003f66130 */
[----:B------:R-:W-:Y:S01]  /*0fc0*/  FMUL R32, R38, UR10 ;  /* 0x0000000a26207c20 */ /* 0x000fe20008400000 */
[----:B------:R-:W-:Y:S01]  /*0fd0*/  ISETP.GT.U32.AND P2, PT, R33, R2, PT ;  /* 0x000000022100720c */ /* 0x000fe20003f44070 */
[----:B------:R-:W-:Y:S01]  /*0fe0*/  FMUL R33, R42, UR10 ;  /* 0x0000000a2a217c20 */ /* 0x000fe20008400000 */
[----:B------:R-:W-:Y:S01]  /*0ff0*/  FMNMX R14, R10, R35, !PT ;  /* 0x000000230a0e7209 */ /* 0x000fe20007800000 */
[----:B------:R-:W-:Y:S01]  /*1000*/  FMUL R35, R43, UR10 ;  /* 0x0000000a2b237c20 */ /* 0x000fe20008400000 */
[----:B------:R-:W-:Y:S02]  /*1010*/  ISETP.GT.U32.AND.EX P2, PT, R34, RZ, PT, P2 ;  /* 0x000000ff2200720c */ /* 0x000fe40003f44120 */
[----:B------:R-:W-:-:S02]  /*1020*/  FSEL R33, R33, -INF , !P0 ;  /* 0xff80000021217808 */ /* 0x000fc40004000000 */
[----:B------:R-:W-:Y:S02]  /*1030*/  FSEL R32, R32, -INF , !P1 ;  /* 0xff80000020207808 */ /* 0x000fe40004800000 */
[----:B------:R-:W-:Y:S02]  /*1040*/  FSEL R39, R39, -INF , !P3 ;  /* 0xff80000027277808 */ /* 0x000fe40005800000 */
[----:B------:R-:W-:Y:S02]  /*1050*/  FSEL R35, R35, -INF , !P2 ;  /* 0xff80000023237808 */ /* 0x000fe40005000000 */
[----:B------:R-:W-:Y:S01]  /*1060*/  FMNMX3 R34, R32, R39, R33, !PT ;  /* 0x0000002720227276 */ /* 0x000fe20007800021 */
[----:B------:R-:W0:Y:S03]  /*1070*/  SHFL.BFLY PT, R37, R14, 0x2, 0x1f ;  /* 0x0c401f000e257f89 */ /* 0x000e2600000e0000 */
[----:B------:R-:W-:-:S05]  /*1080*/  FMNMX R34, R35, R34, !PT ;  /* 0x0000002223227209 */ /* 0x000fca0007800000 */
[----:B------:R-:W1:Y:S01]  /*1090*/  SHFL.BFLY PT, R41, R34, 0x2, 0x1f ;  /* 0x0c401f0022297f89 */ /* 0x000e6200000e0000 */
[----:B0-----:R-:W-:-:S05]  /*10a0*/  FMNMX R43, R14, R37, !PT ;  /* 0x000000250e2b7209 */ /* 0x001fca0007800000 */
[----:B------:R-:W0:Y:S01]  /*10b0*/  SHFL.BFLY PT, R37, R43, 0x1, 0x1f ;  /* 0x0c201f002b257f89 */ /* 0x000e2200000e0000 */
[----:B-1----:R-:W-:-:S05]  /*10c0*/  FMNMX R14, R34, R41, !PT ;  /* 0x00000029220e7209 */ /* 0x002fca0007800000 */
[----:B------:R-:W1:Y:S01]  /*10d0*/  SHFL.BFLY PT, R36, R14, 0x1, 0x1f ;  /* 0x0c201f000e247f89 */ /* 0x000e6200000e0000 */
[----:B0-----:R-:W-:-:S05]  /*10e0*/  FMNMX3 R37, R43, R37, R52, !PT ;  /* 0x000000252b257276 */ /* 0x001fca0007800034 */
[----:B------:R-:W-:Y:S01]  /*10f0*/  FADD R11, R11, -R37 ;  /* 0x800000250b0b7221 */ /* 0x000fe20000000000 */
[----:B-1----:R-:W-:-:S03]  /*1100*/  FMNMX3 R36, R14, R36, R53, !PT ;  /* 0x000000240e247276 */ /* 0x002fc60007800035 */
[----:B------:R-:W-:Y:S01]  /*1110*/  FMUL R38, R11, 1.4426950216293334961 ;  /* 0x3fb8aa3b0b267820 */ /* 0x000fe20000400000 */
[--C-:B------:R-:W-:Y:S01]  /*1120*/  FADD R8, R8, -R37.reuse ;  /* 0x8000002508087221 */ /* 0x100fe20000000000 */
[--C-:B------:R-:W-:Y:S01]  /*1130*/  FADD R11, R12, -R37.reuse ;  /* 0x800000250c0b7221 */ /* 0x100fe20000000000 */
[--C-:B------:R-:W-:Y:S01]  /*1140*/  FADD R32, R32, -R36.reuse ;  /* 0x8000002420207221 */ /* 0x100fe20000000000 */
[--C-:B------:R-:W-:Y:S01]  /*1150*/  FADD R39, R39, -R36.reuse ;  /* 0x8000002427277221 */ /* 0x100fe20000000000 */
[----:B------:R-:W-:Y:S01]  /*1160*/  FMUL R34, R8, 1.4426950216293334961 ;  /* 0x3fb8aa3b08227820 */ /* 0x000fe20000400000 */
[----:B------:R-:W-:Y:S01]  /*1170*/  FMUL R41, R11, 1.4426950216293334961 ;  /* 0x3fb8aa3b0b297820 */ /* 0x000fe20000400000 */
[----:B------:R-:W-:Y:S01]  /*1180*/  FADD R10, R10, -R37 ;  /* 0x800000250a0a7221 */ /* 0x000fe20000000000 */
[----:B------:R-:W-:Y:S01]  /*1190*/  FMUL R8, R32, 1.4426950216293334961 ;  /* 0x3fb8aa3b20087820 */ /* 0x000fe20000400000 */
[----:B------:R-:W-:Y:S01]  /*11a0*/  FMUL R39, R39, 1.4426950216293334961 ;  /* 0x3fb8aa3b27277820 */ /* 0x000fe20000400000 */
[----:B------:R-:W-:Y:S01]  /*11b0*/  FADD R33, R33, -R36 ;  /* 0x8000002421217221 */ /* 0x000fe20000000000 */
[----:B------:R0:W-:Y:S01]  /*11c0*/  MUFU.EX2 R12, R38 ;  /* 0x00000026000c7308 */ /* 0x0001e20000000800 */
[----:B------:R-:W-:-:S02]  /*11d0*/  FMUL R10, R10, 1.4426950216293334961 ;  /* 0x3fb8aa3b0a0a7820 */ /* 0x000fc40000400000 */
[----:B------:R-:W-:Y:S01]  /*11e0*/  FMUL R40, R33, 1.4426950216293334961 ;  /* 0x3fb8aa3b21287820 */ /* 0x000fe20000400000 */
[----:B0-----:R-:W-:-:S04]  /*11f0*/  FADD R38, R35, -R36 ;  /* 0x8000002423267221 */ /* 0x001fc80000000000 */
[----:B------:R-:W0:Y:S01]  /*1200*/  MUFU.EX2 R41, R41 ;  /* 0x0000002900297308 */ /* 0x000e220000000800 */
[----:B------:R-:W-:-:S07]  /*1210*/  FMUL R43, R38, 1.4426950216293334961 ;  /* 0x3fb8aa3b262b7820 */ /* 0x000fce0000400000 */
[----:B------:R-:W-:Y:S08]  /*1220*/  MUFU.EX2 R8, R8 ;  /* 0x0000000800087308 */ /* 0x000ff00000000800 */
[----:B------:R-:W1:Y:S08]  /*1230*/  MUFU.EX2 R39, R39 ;  /* 0x0000002700277308 */ /* 0x000e700000000800 */
[----:B------:R-:W-:Y:S08]  /*1240*/  MUFU.EX2 R11, R10 ;  /* 0x0000000a000b7308 */ /* 0x000ff00000000800 */
[----:B------:R-:W4:Y:S08]  /*1250*/  MUFU.EX2 R14, R34 ;  /* 0x00000022000e7308 */ /* 0x000f300000000800 */
[----:B------:R-:W0:Y:S08]  /*1260*/  MUFU.EX2 R10, R40 ;  /* 0x00000028000a7308 */ /* 0x000e300000000800 */
[----:B------:R-:W0:Y:S01]  /*1270*/  MUFU.EX2 R43, R43 ;  /* 0x0000002b002b7308 */ /* 0x000e220000000800 */
[----:B------:R-:W-:-:S04]  /*1280*/  FADD R38, -R37, R52 ;  /* 0x0000003425267221 */ /* 0x000fc80000000100 */
[----:B------:R-:W-:-:S06]  /*1290*/  FMUL R38, R38, 1.4426950216293334961 ;  /* 0x3fb8aa3b26267820 */ /* 0x000fcc0000400000 */
[----:B------:R-:W0:Y:S01]  /*12a0*/  MUFU.EX2 R38, R38 ;  /* 0x0000002600267308 */ /* 0x000e220000000800 */
[----:B--2---:R-:W-:Y:S04]  /*12b0*/  STS.U16 [R46+UR8+0xb00], R67 ;  /* 0x000b00432e007988 */ /* 0x004fe80008000408 */
[----:B---3--:R2:W-:Y:S04]  /*12c0*/  STS.U16 [R46+UR8+0x800], R13 ;  /* 0x0008000d2e007988 */ /* 0x0085e80008000408 */
[----:B-----5:R0:W-:Y:S04]  /*12d0*/  STS.U16 [R46+UR8+0xa00], R9 ;  /* 0x000a00092e007988 */ /* 0x0201e80008000408 */
[----:B------:R3:W-:Y:S01]  /*12e0*/  STS.U16 [R46+UR8+0x900], R15 ;  /* 0x0009000f2e007988 */ /* 0x0007e20008000408 */
[----:B------:R-:W-:Y:S01]  /*12f0*/  BAR.SYNC.DEFER_BLOCKING 0x0 ;  /* 0x0000000000007b1d */ /* 0x000fe20000010000 */
[----:B--2---:R-:W-:Y:S01]  /*1300*/  FADD R13, -R36, R53 ;  /* 0x00000035240d7221 */ /* 0x004fe20000000100 */
[----:B0-----:R-:W-:-:S03]  /*1310*/  FADD R9, R12, R41 ;  /* 0x000000290c097221 */ /* 0x001fc60000000000 */
[----:B------:R-:W-:Y:S01]  /*1320*/  FMUL R53, R13, 1.4426950216293334961 ;  /* 0x3fb8aa3b0d357820 */ /* 0x000fe20000400000 */
[----:B-1----:R-:W-:Y:S01]  /*1330*/  FADD R13, R8, R39 ;  /* 0x00000027080d7221 */ /* 0x002fe20000000000 */
[----:B----4-:R-:W-:-:S03]  /*1340*/  FADD R42, R14, R9 ;  /* 0x000000090e2a7221 */ /* 0x010fc60000000000 */
[----:B------:R-:W-:Y:S01]  /*1350*/  FADD R52, R10, R13 ;  /* 0x0000000d0a347221 */ /* 0x000fe20000000000 */
[----:B------:R-:W-:Y:S01]  /*1360*/  F2FP.BF16.F32.PACK_AB R12, R41, R12 ;  /* 0x0000000c290c723e */ /* 0x000fe200000010ff */
[----:B------:R-:W-:Y:S01]  /*1370*/  FADD R41, R11, R42 ;  /* 0x0000002a0b297221 */ /* 0x000fe20000000000 */
[----:B------:R-:W-:Y:S01]  /*1380*/  F2FP.BF16.F32.PACK_AB R13, R39, R8 ;  /* 0x00000008270d723e */ /* 0x000fe200000010ff */
[----:B------:R-:W-:Y:S01]  /*1390*/  LDSM.16.M88.4 R32, [R44+0x800] ;  /* 0x000800002c20783b */ /* 0x000fe20000000200 */
[----:B------:R-:W-:Y:S01]  /*13a0*/  FADD R39, R43, R52 ;  /* 0x000000342b277221 */ /* 0x000fe20000000000 */
[----:B------:R-:W-:Y:S01]  /*13b0*/  F2FP.BF16.F32.PACK_AB R14, R11, R14 ;  /* 0x0000000e0b0e723e */ /* 0x000fe200000010ff */
[----:B------:R-:W0:Y:S01]  /*13c0*/  MUFU.EX2 R40, R53 ;  /* 0x0000003500287308 */ /* 0x000e220000000800 */
[----:B---3--:R-:W-:Y:S01]  /*13d0*/  F2FP.BF16.F32.PACK_AB R15, R43, R10 ;  /* 0x0000000a2b0f723e */ /* 0x008fe200000010ff */
[----:B------:R-:W-:Y:S04]  /*13e0*/  SHFL.BFLY PT, R52, R41, 0x2, 0x1f ;  /* 0x0c401f0029347f89 */ /* 0x000fe800000e0000 */
[----:B------:R-:W-:Y:S04]  /*13f0*/  LDSM.16.M88.4 R8, [R44+0xa00] ;  /* 0x000a00002c08783b */ /* 0x000fe80000000200 */
[----:B------:R-:W1:Y:S01]  /*1400*/  SHFL.BFLY PT, R42, R39, 0x2, 0x1f ;  /* 0x0c401f00272a7f89 */ /* 0x000e6200000e0000 */
[C---:B------:R-:W-:Y:S01]  /*1410*/  FMUL R28, R38.reuse, R28 ;  /* 0x0000001c261c7220 */ /* 0x040fe20000400000 */
[----:B------:R-:W-:Y:S01]  /*1420*/  FMUL R29, R38, R29 ;  /* 0x0000001d261d7220 */ /* 0x000fe20000400000 */
[C---:B0-----:R-:W-:Y:S01]  /*1430*/  FMUL R30, R40.reuse, R30 ;  /* 0x0000001e281e7220 */ /* 0x041fe20000400000 */
[----:B------:R-:W-:Y:S01]  /*1440*/  FMUL R31, R40, R31 ;  /* 0x0000001f281f7220 */ /* 0x000fe20000400000 */
[C---:B------:R-:W-:Y:S01]  /*1450*/  FMUL R16, R38.reuse, R16 ;  /* 0x0000001026107220 */ /* 0x040fe20000400000 */
[----:B------:R-:W-:Y:S01]  /*1460*/  FMUL R17, R38, R17 ;  /* 0x0000001126117220 */ /* 0x000fe20000400000 */
[C---:B------:R-:W-:Y:S01]  /*1470*/  FMUL R18, R40.reuse, R18 ;  /* 0x0000001228127220 */ /* 0x040fe20000400000 */
[----:B------:R-:W-:Y:S01]  /*1480*/  FMUL R19, R40, R19 ;  /* 0x0000001328137220 */ /* 0x000fe20000400000 */
[C---:B------:R-:W-:Y:S01]  /*1490*/  FMUL R20, R38.reuse, R20 ;  /* 0x0000001426147220 */ /* 0x040fe20000400000 */
[----:B------:R-:W-:Y:S01]  /*14a0*/  FMUL R21, R38, R21 ;  /* 0x0000001526157220 */ /* 0x000fe20000400000 */
[C---:B------:R-:W-:Y:S01]  /*14b0*/  FMUL R22, R40.reuse, R22 ;  /* 0x0000001628167220 */ /* 0x040fe20000400000 */
[----:B------:R-:W-:Y:S01]  /*14c0*/  FMUL R23, R40, R23 ;  /* 0x0000001728177220 */ /* 0x000fe20000400000 */
[----:B-1----:R-:W-:Y:S01]  /*14d0*/  FADD R42, R39, R42 ;  /* 0x0000002a272a7221 */ /* 0x002fe20000000000 */
[----:B------:R-:W-:Y:S01]  /*14e0*/  HMMA.16816.F32.BF16 R28, R12, R32, R28 ;  /* 0x000000200c1c723c */ /* 0x000fe2000004181c */
[----:B------:R-:W-:Y:S01]  /*14f0*/  FADD R32, R41, R52 ;  /* 0x0000003429207221 */ /* 0x000fe20000000000 */
[C---:B------:R-:W-:Y:S01]  /*1500*/  FMUL R24, R38.reuse, R24 ;  /* 0x0000001826187220 */ /* 0x040fe20000400000 */
[----:B------:R-:W-:-:S03]  /*1510*/  FMUL R25, R38, R25 ;  /* 0x0000001926197220 */ /* 0x000fc60000400000 */
[----:B------:R-:W0:Y:S02]  /*1520*/  SHFL.BFLY PT, R33, R32, 0x1, 0x1f ;  /* 0x0c201f0020217f89 */ /* 0x000e2400000e0000 */
[----:B------:R-:W-:Y:S02]  /*1530*/  HMMA.16816.F32.BF16 R16, R12, R34, R16 ;  /* 0x000000220c10723c */ /* 0x000fe40000041810 */
[----:B------:R-:W1:Y:S01]  /*1540*/  SHFL.BFLY PT, R35, R42, 0x1, 0x1f ;  /* 0x0c201f002a237f89 */ /* 0x000e6200000e0000 */
[C---:B------:R-:W-:Y:S01]  /*1550*/  FMUL R26, R40.reuse, R26 ;  /* 0x0000001a281a7220 */ /* 0x040fe20000400000 */
[----:B------:R-:W-:Y:S01]  /*1560*/  FMUL R27, R40, R27 ;  /* 0x0000001b281b7220 */ /* 0x000fe20000400000 */
[----:B------:R-:W-:-:S03]  /*1570*/  UIADD3 UR6, UP0, UPT, UR6, 0x10, URZ ;  /* 0x0000001006067890 */ /* 0x000fc6000ff1e0ff */
[----:B------:R-:W-:Y:S01]  /*1580*/  HMMA.16816.F32.BF16 R20, R12, R8, R20 ;  /* 0x000000080c14723c */ /* 0x000fe20000041814 */
[----:B------:R-:W-:Y:S02]  /*1590*/  UIADD3.X UR7, UPT, UPT, URZ, UR7, URZ, UP0, !UPT ;  /* 0x00000007ff077290 */ /* 0x000fe400087fe4ff */
[----:B------:R-:W-:-:S05]  /*15a0*/  UISETP.GE.U32.AND UP0, UPT, UR6, UR16, UPT ;  /* 0x000000100600728c */ /* 0x000fca000bf06070 */
[----:B------:R-:W-:Y:S01]  /*15b0*/  HMMA.16816.F32.BF16 R24, R12, R10, R24 ;  /* 0x0000000a0c18723c */ /* 0x000fe20000041818 */
[----:B------:R-:W-:Y:S01]  /*15c0*/  UISETP.GE.U32.AND.EX UP0, UPT, UR7, URZ, UPT, UP0 ;  /* 0x000000ff0700728c */ /* 0x000fe2000bf06100 */
[----:B------:R-:W-:Y:S02]  /*15d0*/  IMAD.MOV.U32 R52, RZ, RZ, R37 ;  /* 0x000000ffff347224 */ /* 0x000fe400078e0025 */
[----:B0-----:R-:W-:Y:S01]  /*15e0*/  FADD R33, R32, R33 ;  /* 0x0000002120217221 */ /* 0x001fe20000000000 */
[----:B-1----:R-:W-:-:S03]  /*15f0*/  FADD R35, R42, R35 ;  /* 0x000000232a237221 */ /* 0x002fc60000000000 */
[----:B------:R-:W-:Y:S01]  /*1600*/  FFMA R3, R38, R3, R33 ;  /* 0x0000000326037223 */ /* 0x000fe20000000021 */
[----:B------:R-:W-:Y:S02]  /*1610*/  IMAD.MOV.U32 R53, RZ, RZ, R36 ;  /* 0x000000ffff357224 */ /* 0x000fe400078e0024 */
[----:B------:R-:W-:Y:S01]  /*1620*/  FFMA R45, R40, R45, R35 ;  /* 0x0000002d282d7223 */ /* 0x000fe20000000023 */
[----:B------:R-:W-:Y:S02]  /*1630*/  ULEA UR5, UR13, UR5, 0x4 ;  /* 0x000000050d057291 */ /* 0x000fe4000f8e20ff */
[----:B------:R-:W-:Y:S01]  /*1640*/  ULEA UR4, UR11, UR4, 0x4 ;  /* 0x000000040b047291 */ /* 0x000fe2000f8e20ff */
[----:B------:R-:W-:Y:S11]  /*1650*/  BRA.U !UP0, `(.L_x_1) ;  /* 0xfffffff5084c7547 */ /* 0x000ff6000b83ffff */
.L_x_0:
[----:B------:R-:W0:Y:S01]  /*1660*/  S2R R0, SR_TID.X ;  /* 0x0000000000007919 */ /* 0x000e220000002100 */
[----:B------:R-:W1:Y:S01]  /*1670*/  S2UR UR5, SR_CgaCtaId ;  /* 0x00000000000579c3 */ /* 0x000e620000008800 */
[C---:B------:R-:W-:Y:S01]  /*1680*/  FSETP.GT.AND P0, PT, |R45|.reuse, 8.50705917302346158658e+37, PT ;  /* 0x7e8000002d00780b */ /* 0x040fe20003f04200 */
[----:B------:R-:W-:Y:S01]  /*1690*/  UMOV UR4, 0x400 ;  /* 0x0000040000047882 */ /* 0x000fe20000000000 */
[----:B------:R-:W-:Y:S01]  /*16a0*/  MOV R33, R3 ;  /* 0x0000000300217202 */ /* 0x000fe20000000f00 */
[C---:B------:R-:W-:Y:S01]  /*16b0*/  FMUL R3, R45.reuse, 8388608 ;  /* 0x4b0000002d037820 */ /* 0x040fe20000400000 */
[C---:B------:R-:W-:Y:S01]  /*16c0*/  FSETP.GEU.AND P3, PT, |R45|.reuse, 1.175494350822287508e-38, PT ;  /* 0x008000002d00780b */ /* 0x040fe20003f6e200 */
[----:B------:R-:W-:Y:S01]  /*16d0*/  IMAD.MOV.U32 R32, RZ, RZ, R22 ;  /* 0x000000ffff207224 */ /* 0x000fe200078e0016 */
[----:B------:R-:W-:Y:S01]  /*16e0*/  FSETP.GEU.AND P2, PT, R45, 1.175494350822287508e-38, PT ;  /* 0x008000002d00780b */ /* 0x000fe20003f4e000 */
[----:B------:R-:W-:Y:S01]  /*16f0*/  BAR.SYNC.DEFER_BLOCKING 0x0 ;  /* 0x0000000000007b1d */ /* 0x000fe20000010000 */
[----:B------:R-:W-:-:S02]  /*1700*/  FSETP.GEU.AND P1, PT, R33, 1.175494350822287508e-38, PT ;  /* 0x008000002100780b */ /* 0x000fc40003f2e000 */
[----:B------:R-:W-:Y:S02]  /*1710*/  FSEL R3, R3, R45, !P2 ;  /* 0x0000002d03037208 */ /* 0x000fe40005000000 */
[----:B------:R-:W-:Y:S01]  /*1720*/  MOV R10, R18 ;  /* 0x00000012000a7202 */ /* 0x000fe20000000f00 */
[----:B------:R-:W-:Y:S01]  /*1730*/  @P0 FMUL R45, R45, 0.25 ;  /* 0x3e8000002d2d0820 */ /* 0x000fe20000400000 */
[----:B------:R-:W-:Y:S01]  /*1740*/  @P0 FMUL R19, R19, 0.25 ;  /* 0x3e80000013130820 */ /* 0x000fe20000400000 */
[----:B------:R-:W-:Y:S01]  /*1750*/  @P0 FMUL R23, R23, 0.25 ;  /* 0x3e80000017170820 */ /* 0x000fe20000400000 */
[----:B------:R-:W-:Y:S01]  /*1760*/  @P0 FMUL R27, R27, 0.25 ;  /* 0x3e8000001b1b0820 */ /* 0x000fe20000400000 */
[----:B------:R-:W-:Y:S01]  /*1770*/  @!P3 FMUL R45, R45, 16777216 ;  /* 0x4b8000002d2db820 */ /* 0x000fe20000400000 */
[----:B------:R-:W-:Y:S01]  /*1780*/  @!P3 FMUL R19, R19, 16777216 ;  /* 0x4b8000001313b820 */ /* 0x000fe20000400000 */
[----:B------:R-:W-:Y:S01]  /*1790*/  @P0 FMUL R32, R32, 0.25 ;  /* 0x3e80000020200820 */ /* 0x000fe20000400000 */
[----:B------:R-:W-:Y:S01]  /*17a0*/  @P0 FMUL R26, R26, 0.25 ;  /* 0x3e8000001a1a0820 */ /* 0x000fe20000400000 */
[----:B------:R-:W-:Y:S01]  /*17b0*/  @P0 FMUL R10, R10, 0.25 ;  /* 0x3e8000000a0a0820 */ /* 0x000fe20000400000 */
[----:B------:R-:W-:Y:S01]  /*17c0*/  @P0 FMUL R31, R31, 0.25 ;  /* 0x3e8000001f1f0820 */ /* 0x000fe20000400000 */
[----:B-1----:R-:W-:Y:S01]  /*17d0*/  ULEA UR6, UR5, UR4, 0x18 ;  /* 0x0000000405067291 */ /* 0x002fe2000f8ec0ff */
[----:B------:R-:W-:Y:S01]  /*17e0*/  @P0 FMUL R30, R30, 0.25 ;  /* 0x3e8000001e1e0820 */ /* 0x000fe20000400000 */
[----:B------:R-:W-:Y:S01]  /*17f0*/  @!P3 FMUL R23, R23, 16777216 ;  /* 0x4b8000001717b820 */ /* 0x000fe20000400000 */
[----:B------:R-:W-:Y:S01]  /*1800*/  @!P3 FMUL R27, R27, 16777216 ;  /* 0x4b8000001b1bb820 */ /* 0x000fe20000400000 */
[----:B------:R-:W-:Y:S01]  /*1810*/  @!P3 FMUL R32, R32, 16777216 ;  /* 0x4b8000002020b820 */ /* 0x000fe20000400000 */
[----:B------:R-:W-:Y:S01]  /*1820*/  @!P3 FMUL R26, R26, 16777216 ;  /* 0x4b8000001a1ab820 */ /* 0x000fe20000400000 */
[----:B------:R-:W-:Y:S01]  /*1830*/  @!P3 FMUL R10, R10, 16777216 ;  /* 0x4b8000000a0ab820 */ /* 0x000fe20000400000 */
[C---:B0-----:R-:W-:Y:S01]  /*1840*/  IMAD.SHL.U32 R2, R0.reuse, 0x4, RZ ;  /* 0x0000000400027824 */ /* 0x041fe200078e00ff */
[C---:B------:R-:W-:Y:S01]  /*1850*/  SHF.L.U32 R7, R0.reuse, 0x3, RZ ;  /* 0x0000000300077819 */ /* 0x040fe200000006ff */
[C---:B------:R-:W-:Y:S01]  /*1860*/  IMAD.SHL.U32 R5, R0.reuse, 0x40, RZ ;  /* 0x0000004000057824 */ /* 0x040fe200078e00ff */
[--C-:B------:R-:W-:Y:S01]  /*1870*/  SHF.R.S32.HI R8, RZ, 0x4, R0.reuse ;  /* 0x00000004ff087819 */ /* 0x100fe20000011400 */
[----:B------:R-:W-:Y:S01]  /*1880*/  IMAD.SHL.U32 R13, R0, 0x80, RZ ;  /* 0x00000080000d7824 */ /* 0x000fe200078e00ff */
[----:B------:R-:W-:Y:S01]  /*1890*/  LOP3.LUT R2, R2, 0xb8, RZ, 0xc0, !PT ;  /* 0x000000b802027812 */ /* 0x000fe200078ec0ff */
[----:B------:R-:W-:Y:S01]  /*18a0*/  @!P3 FMUL R31, R31, 16777216 ;  /* 0x4b8000001f1fb820 */ /* 0x000fe20000400000 */
[----:B------:R-:W-:Y:S01]  /*18b0*/  LOP3.LUT R4, R0, 0x7, RZ, 0xc0, !PT ;  /* 0x0000000700047812 */ /* 0x000fe200078ec0ff */
[----:B------:R-:W-:Y:S01]  /*18c0*/  @!P3 FMUL R30, R30, 16777216 ;  /* 0x4b8000001e1eb820 */ /* 0x000fe20000400000 */
[----:B------:R-:W-:Y:S01]  /*18d0*/  LOP3.LUT R7, R7, 0x180, RZ, 0xc0, !PT ;  /* 0x0000018007077812 */ /* 0x000fe200078ec0ff */
[----:B------:R-:W0:Y:S01]  /*18e0*/  LDCU.64 UR4, c[0x0][0x3e0] ;  /* 0x00007c00ff0477ac */ /* 0x000e220008000a00 */
[----:B------:R-:W-:-:S02]  /*18f0*/  SHF.R.U32.HI R6, RZ, 0x1, R0 ;  /* 0x00000001ff067819 */ /* 0x000fc40000011600 */
[----:B------:R-:W-:Y:S01]  /*1900*/  LOP3.LUT R5, R2, 0x40, R5, 0xf8, !PT ;  /* 0x0000004002057812 */ /* 0x000fe200078ef805 */
[----:B------:R-:W-:Y:S01]  /*1910*/  IMAD R7, R4, 0x10, R7 ;  /* 0x0000001004077824 */ /* 0x000fe200078e0207 */
[----:B------:R-:W-:Y:S02]  /*1920*/  SGXT R8, R8, 0x1 ;  /* 0x000000010808781a */ /* 0x000fe40000000200 */
[----:B------:R-:W-:Y:S01]  /*1930*/  LEA R9, R4, UR6, 0x3 ;  /* 0x0000000604097c11 */ /* 0x000fe2000f8e18ff */
[----:B------:R-:W-:Y:S01]  /*1940*/  FMUL R4, R33, 8388608 ;  /* 0x4b00000021047820 */ /* 0x000fe20000400000 */
[----:B------:R-:W-:Y:S02]  /*1950*/  LOP3.LUT R6, R6, 0x4, RZ, 0xc0, !PT ;  /* 0x0000000406067812 */ /* 0x000fe400078ec0ff */
[----:B------:R-:W-:Y:S01]  /*1960*/  LOP3.LUT R8, R5, 0x240, R8, 0x78, !PT ;  /* 0x0000024005087812 */ /* 0x000fe200078e7808 */
[----:B------:R-:W-:Y:S01]  /*1970*/  VIADD R5, R3, 0xc0cafb0d ;  /* 0xc0cafb0d03057836 */ /* 0x000fe20000000000 */
[----:B------:R-:W-:Y:S01]  /*1980*/  LOP3.LUT R18, R7, 0x48, R0, 0x78, !PT ;  /* 0x0000004807127812 */ /* 0x000fe200078e7800 */
[----:B------:R-:W-:Y:S01]  /*1990*/  IMAD.IADD R15, R6, 0x1, R9 ;  /* 0x00000001060f7824 */ /* 0x000fe200078e0209 */
[----:B------:R-:W-:-:S02]  /*19a0*/  FSEL R4, R4, R33, !P1 ;  /* 0x0000002104047208 */ /* 0x000fc40004800000 */
[----:B------:R-:W-:Y:S01]  /*19b0*/  FSEL R6, RZ, -23, P1 ;  /* 0xc1b80000ff067808 */ /* 0x000fe20000800000 */
[----:B0-----:R-:W-:Y:S01]  /*19c0*/  UIMAD UR4, UR9, UR4, URZ ;  /* 0x00000004090472a4 */ /* 0x001fe2000f8e02ff */
[----:B------:R-:W-:Y:S02]  /*19d0*/  FSETP.GT.AND P1, PT, |R33|, 8.50705917302346158658e+37, PT ;  /* 0x7e8000002100780b */ /* 0x000fe40003f24200 */
[----:B------:R-:W-:Y:S01]  /*19e0*/  LOP3.LUT R12, R5, 0xff800000, RZ, 0xc0, !PT ;  /* 0xff800000050c7812 */ /* 0x000fe200078ec0ff */
[----:B------:R-:W-:Y:S01]  /*19f0*/  USHF.L.U32 UR7, UR4, 0x1, URZ ;  /* 0x0000000104077899 */ /* 0x000fe200080006ff */
[----:B------:R-:W-:Y:S02]  /*1a00*/  LOP3.LUT R5, R18, 0x600, R13, 0xf8, !PT ;  /* 0x0000060012057812 */ /* 0x000fe400078ef80d */
[----:B------:R-:W-:Y:S01]  /*1a10*/  FSEL R9, RZ, -23, P2 ;  /* 0xc1b80000ff097808 */ /* 0x000fe20001000000 */
[----:B------:R-:W0:Y:S01]  /*1a20*/  MUFU.RCP R13, R45 ;  /* 0x0000002d000d7308 */ /* 0x000e220000001000 */
[----:B------:R-:W-:-:S02]  /*1a30*/  FSETP.GEU.AND P2, PT, |R33|, 1.175494350822287508e-38, PT ;  /* 0x008000002100780b */ /* 0x000fc40003f4e200 */
[----:B------:R-:W-:Y:S02]  /*1a40*/  IADD3 R2, PT, PT, R4, -0x3f3504f3, RZ ;  /* 0xc0cafb0d04027810 */ /* 0x000fe40007ffe0ff */
[----:B------:R-:W-:Y:S01]  /*1a50*/  I2FP.F32.S32 R14, R12 ;  /* 0x0000000c000e7245 */ /* 0x000fe20000201400 */
[----:B------:R-:W-:Y:S01]  /*1a60*/  @P1 FMUL R33, R33, 0.25 ;  /* 0x3e80000021211820 */ /* 0x000fe20000400000 */
[----:B------:R-:W-:Y:S01]  /*1a70*/  LOP3.LUT R11, R2, 0xff800000, RZ, 0xc0, !PT ;  /* 0xff800000020b7812 */ /* 0x000fe200078ec0ff */
[----:B------:R-:W-:Y:S01]  /*1a80*/  IMAD.IADD R12, R3, 0x1, -R12 ;  /* 0x00000001030c7824 */ /* 0x000fe200078e0a0c */
[----:B------:R-:W-:Y:S01]  /*1a90*/  LOP3.LUT R22, R0, 0x10, RZ, 0xc0, !PT ;  /* 0x0000001000167812 */ /* 0x000fe200078ec0ff */
[----:B------:R-:W-:Y:S01]  /*1aa0*/  @P1 FMUL R21, R21, 0.25 ;  /* 0x3e80000015151820 */ /* 0x000fe20000400000 */
[----:B------:R-:W-:Y:S01]  /*1ab0*/  I2FP.F32.S32 R7, R11 ;  /* 0x0000000b00077245 */ /* 0x000fe20000201400 */
[----:B------:R-:W-:Y:S01]  /*1ac0*/  FADD R12, R12, -1 ;  /* 0xbf8000000c0c7421 */ /* 0x000fe20000000000 */
[----:B------:R-:W-:Y:S01]  /*1ad0*/  @P1 FMUL R20, R20, 0.25 ;  /* 0x3e80000014141820 */ /* 0x000fe20000400000 */
[----:B------:R-:W-:Y:S01]  /*1ae0*/  @!P2 FMUL R33, R33, 16777216 ;  /* 0x4b8000002121a820 */ /* 0x000fe20000400000 */
[----:B------:R-:W-:-:S02]  /*1af0*/  IMAD R2, R22, 0x4, R15 ;  /* 0x0000000416027824 */ /* 0x000fc400078e020f */
[----:B------:R-:W-:Y:S01]  /*1b00*/  FFMA.FTZ R6, R7, 1.1920928955078125e-07, R6 ;  /* 0x3400000007067823 */ /* 0x000fe20000010006 */
[----:B------:R-:W-:Y:S01]  /*1b10*/  FFMA.FTZ R7, R14, 1.1920928955078125e-07, R9 ;  /* 0x340000000e077823 */ /* 0x000fe20000010009 */
[C---:B0-----:R-:W-:Y:S01]  /*1b20*/  FMUL R9, R13.reuse, R19 ;  /* 0x000000130d097220 */ /* 0x041fe20000400000 */
[C---:B------:R-:W-:Y:S01]  /*1b30*/  FMUL R18, R13.reuse, R23 ;  /* 0x000000170d127220 */ /* 0x040fe20000400000 */
[----:B------:R-:W0:Y:S01]  /*1b40*/  MUFU.RCP R19, R33 ;  /* 0x0000002100137308 */ /* 0x000e220000001000 */
[C---:B------:R-:W-:Y:S01]  /*1b50*/  FMUL R15, R13.reuse, R27 ;  /* 0x0000001b0d0f7220 */ /* 0x040fe20000400000 */
[C---:B------:R-:W-:Y:S01]  /*1b60*/  FMUL R23, R13.reuse, R32 ;  /* 0x000000200d177220 */ /* 0x040fe20000400000 */
[C---:B------:R-:W-:Y:S01]  /*1b70*/  FMUL R22, R13.reuse, R26 ;  /* 0x0000001a0d167220 */ /* 0x040fe20000400000 */
[C---:B------:R-:W-:Y:S01]  /*1b80*/  FMUL R27, R13.reuse, R10 ;  /* 0x0000000a0d1b7220 */ /* 0x040fe20000400000 */
[C---:B------:R-:W-:Y:S01]  /*1b90*/  FMUL R14, R13.reuse, R31 ;  /* 0x0000001f0d0e7220 */ /* 0x040fe20000400000 */
[----:B------:R-:W-:Y:S01]  /*1ba0*/  FMUL R32, R13, R30 ;  /* 0x0000001e0d207220 */ /* 0x000fe20000400000 */
[----:B------:R-:W-:Y:S01]  /*1bb0*/  IMAD.IADD R13, R4, 0x1, -R11 ;  /* 0x00000001040d7824 */ /* 0x000fe200078e0a0b */
[----:B------:R-:W-:Y:S01]  /*1bc0*/  MOV R30, 0x3dc6b27f ;  /* 0x3dc6b27f001e7802 */ /* 0x000fe20000000f00 */
[----:B------:R-:W-:Y:S01]  /*1bd0*/  @P1 FMUL R17, R17, 0.25 ;  /* 0x3e80000011111820 */ /* 0x000fe20000400000 */
[----:B------:R-:W-:Y:S01]  /*1be0*/  @P1 FMUL R25, R25, 0.25 ;  /* 0x3e80000019191820 */ /* 0x000fe20000400000 */
[----:B------:R-:W-:Y:S01]  /*1bf0*/  FADD R13, R13, -1 ;  /* 0xbf8000000d0d7421 */ /* 0x000fe20000000000 */
[----:B------:R-:W-:Y:S01]  /*1c00*/  @P1 FMUL R24, R24, 0.25 ;  /* 0x3e80000018181820 */ /* 0x000fe20000400000 */
[----:B------:R-:W-:Y:S01]  /*1c10*/  @P1 FMUL R16, R16, 0.25 ;  /* 0x3e80000010101820 */ /* 0x000fe20000400000 */
[----:B------:R-:W-:Y:S01]  /*1c20*/  @P1 FMUL R28, R28, 0.25 ;  /* 0x3e8000001c1c1820 */ /* 0x000fe20000400000 */
[-C--:B------:R-:W-:Y:S01]  /*1c30*/  FFMA.FTZ R11, R12, R30.reuse, -0.16845393180847167969 ;  /* 0xbe2c7f300c0b7423 */ /* 0x080fe2000001001e */
[----:B------:R-:W-:Y:S01]  /*1c40*/  @P1 FMUL R29, R29, 0.25 ;  /* 0x3e8000001d1d1820 */ /* 0x000fe20000400000 */
[----:B------:R-:W-:Y:S01]  /*1c50*/  @!P2 FMUL R21, R21, 16777216 ;  /* 0x4b8000001515a820 */ /* 0x000fe20000400000 */
[----:B------:R-:W-:Y:S01]  /*1c60*/  FFMA.FTZ R10, R13, R30, -0.16845393180847167969 ;  /* 0xbe2c7f300d0a7423 */ /* 0x000fe2000001001e */
[----:B------:R-:W-:Y:S01]  /*1c70*/  @!P2 FMUL R20, R20, 16777216 ;  /* 0x4b8000001414a820 */ /* 0x000fe20000400000 */
[----:B------:R-:W-:Y:S01]  /*1c80*/  @!P2 FMUL R17, R17, 16777216 ;  /* 0x4b8000001111a820 */ /* 0x000fe20000400000 */
[----:B------:R-:W-:Y:S01]  /*1c90*/  @!P2 FMUL R25, R25, 16777216 ;  /* 0x4b8000001919a820 */ /* 0x000fe20000400000 */
[----:B------:R-:W-:Y:S01]  /*1ca0*/  @!P2 FMUL R24, R24, 16777216 ;  /* 0x4b8000001818a820 */ /* 0x000fe20000400000 */
[----:B------:R-:W-:Y:S01]  /*1cb0*/  @!P2 FMUL R16, R16, 16777216 ;  /* 0x4b8000001010a820 */ /* 0x000fe20000400000 */
[----:B------:R-:W-:Y:S01]  /*1cc0*/  @!P2 FMUL R28, R28, 16777216 ;  /* 0x4b8000001c1ca820 */ /* 0x000fe20000400000 */
[C---:B------:R-:W-:Y:S01]  /*1cd0*/  FFMA.FTZ R11, R12.reuse, R11, 0.1716887056827545166 ;  /* 0x3e2fcf2a0c0b7423 */ /* 0x040fe2000001000b */
[----:B------:R-:W-:Y:S01]  /*1ce0*/  @!P2 FMUL R29, R29, 16777216 ;  /* 0x4b8000001d1da820 */ /* 0x000fe20000400000 */
[----:B0-----:R-:W-:Y:S01]  /*1cf0*/  FMUL R26, R19, R21 ;  /* 0x00000015131a7220 */ /* 0x001fe20000400000 */
[----:B------:R-:W-:Y:S01]  /*1d00*/  FFMA.FTZ R10, R13, R10, 0.1716887056827545166 ;  /* 0x3e2fcf2a0d0a7423 */ /* 0x000fe2000001000a */
[C---:B------:R-:W-:Y:S01]  /*1d10*/  FMUL R21, R19.reuse, R20 ;  /* 0x0000001413157220 */ /* 0x040fe20000400000 */
[C---:B------:R-:W-:Y:S01]  /*1d20*/  FMUL R20, R19.reuse, R17 ;  /* 0x0000001113147220 */ /* 0x040fe20000400000 */
[C---:B------:R-:W-:Y:S01]  /*1d30*/  FMUL R25, R19.reuse, R25 ;  /* 0x0000001913197220 */ /* 0x040fe20000400000 */
[C---:B------:R-:W-:Y:S01]  /*1d40*/  FMUL R24, R19.reuse, R24 ;  /* 0x0000001813187220 */ /* 0x040fe20000400000 */
[C---:B------:R-:W-:Y:S01]  /*1d50*/  FMUL R30, R19.reuse, R16 ;  /* 0x00000010131e7220 */ /* 0x040fe20000400000 */
[----:B------:R-:W-:Y:S01]  /*1d60*/  FMUL R31, R19, R28 ;  /* 0x0000001c131f7220 */ /* 0x000fe20000400000 */
[----:B------:R-:W-:Y:S01]  /*1d70*/  FFMA.FTZ R17, R12, R11, -0.17900948226451873779 ;  /* 0xbe374e430c117423 */ /* 0x000fe2000001000b */
[----:B------:R-:W-:Y:S01]  /*1d80*/  FFMA.FTZ R10, R13, R10, -0.17900948226451873779 ;  /* 0xbe374e430d0a7423 */ /* 0x000fe2000001000a */
[----:B------:R-:W-:Y:S01]  /*1d90*/  FMUL R19, R19, R29 ;  /* 0x0000001d13137220 */ /* 0x000fe20000400000 */
[----:B------:R-:W-:Y:S01]  /*1da0*/  F2FP.BF16.F32.PACK_AB R11, R24, R21 ;  /* 0x00000015180b723e */ /* 0x000fe200000010ff */
[----:B------:R-:W-:Y:S01]  /*1db0*/  FFMA.FTZ R17, R12, R17, 0.20512372255325317383 ;  /* 0x3e520bf40c117423 */ /* 0x000fe20000010011 */
[----:B------:R-:W-:Y:S01]  /*1dc0*/  FFMA.FTZ R16, R13, R10, 0.20512372255325317383 ;  /* 0x3e520bf40d107423 */ /* 0x000fe2000001000a */
[----:B------:R-:W-:-:S02]  /*1dd0*/  F2FP.BF16.F32.PACK_AB R10, R30, R31 ;  /* 0x0000001f1e0a723e */ /* 0x000fc400000010ff */
[----:B------:R-:W-:Y:S01]  /*1de0*/  F2FP.BF16.F32.PACK_AB R21, R25, R26 ;  /* 0x0000001a1915723e */ /* 0x000fe200000010ff */
[----:B------:R-:W-:Y:S01]  /*1df0*/  FFMA.FTZ R17, R12, R17, -0.24046532809734344482 ;  /* 0xbe763c8b0c117423 */ /* 0x000fe20000010011 */
[----:B------:R-:W-:Y:S01]  /*1e00*/  F2FP.BF16.F32.PACK_AB R20, R20, R19 ;  /* 0x000000131414723e */ /* 0x000fe200000010ff */
[----:B------:R-:W-:Y:S01]  /*1e10*/  FFMA.FTZ R16, R13, R16, -0.24046532809734344482 ;  /* 0xbe763c8b0d107423 */ /* 0x000fe20000010010 */
[----:B------:R-:W-:Y:S01]  /*1e20*/  STS.64 [R8+UR6], R10 ;  /* 0x0000000a08007988 */ /* 0x000fe20008000a06 */
[----:B------:R-:W-:Y:S01]  /*1e30*/  F2FP.BF16.F32.PACK_AB R23, R22, R23 ;  /* 0x000000171617723e */ /* 0x000fe200000010ff */
[C---:B------:R-:W-:Y:S01]  /*1e40*/  FFMA.FTZ R17, R12.reuse, R17, 0.28857114911079406738 ;  /* 0x3e93bf990c117423 */ /* 0x040fe20000010011 */
[----:B------:R-:W-:Y:S01]  /*1e50*/  F2FP.BF16.F32.PACK_AB R22, R27, R32 ;  /* 0x000000201b16723e */ /* 0x000fe200000010ff */
[----:B------:R0:W-:Y:S01]  /*1e60*/  STS.64 [R8+UR6+0x100], R20 ;  /* 0x0001001408007988 */ /* 0x0001e20008000a06 */
[----:B------:R-:W-:Y:S01]  /*1e70*/  F2FP.BF16.F32.PACK_AB R15, R15, R18 ;  /* 0x000000120f0f723e */ /* 0x000fe200000010ff */
[----:B------:R-:W-:Y:S01]  /*1e80*/  FFMA.FTZ R16, R13, R16, 0.28857114911079406738 ;  /* 0x3e93bf990d107423 */ /* 0x000fe20000010010 */
[----:B------:R-:W-:Y:S01]  /*1e90*/  F2FP.BF16.F32.PACK_AB R14, R9, R14 ;  /* 0x0000000e090e723e */ /* 0x000fe200000010ff */
[----:B------:R-:W-:Y:S01]  /*1ea0*/  FFMA.FTZ R17, R12, R17, -0.36067417263984680176 ;  /* 0xbeb8aa490c117423 */ /* 0x000fe20000010011 */
[----:B------:R-:W1:Y:S01]  /*1eb0*/  LDC R18, c[0x0][0x3e8] ;  /* 0x0000fa00ff127b82 */ /* 0x000e620000000800 */
[----:B------:R-:W-:Y:S01]  /*1ec0*/  FFMA.FTZ R16, R13, R16, -0.36067417263984680176 ;  /* 0xbeb8aa490d107423 */ /* 0x000fe20000010010 */
[----:B------:R-:W-:Y:S01]  /*1ed0*/  ISETP.GE.U32.AND P2, PT, R4, 0x7f800000, PT ;  /* 0x7f8000000400780c */ /* 0x000fe20003f46070 */
[----:B------:R-:W-:Y:S01]  /*1ee0*/  FFMA.FTZ R17, R12, R17, 0.48089820146560668945 ;  /* 0x3ef6384a0c117423 */ /* 0x000fe20000010011 */
[----:B------:R-:W-:Y:S01]  /*1ef0*/  ISETP.GE.U32.AND P1, PT, R3, 0x7f800000, PT ;  /* 0x7f8000000300780c */ /* 0x000fe20003f26070 */
[C---:B------:R-:W-:Y:S01]  /*1f00*/  FFMA.FTZ R16, R13.reuse, R16, 0.48089820146560668945 ;  /* 0x3ef6384a0d107423 */ /* 0x040fe20000010010 */
[----:B------:R-:W-:Y:S01]  /*1f10*/  FSETP.NEU.AND P0, PT, R4, RZ, PT ;  /* 0x000000ff0400720b */ /* 0x000fe20003f0d000 */
[----:B------:R-:W-:Y:S01]  /*1f20*/  FFMA.FTZ R17, R12, R17, -0.72134751081466674805 ;  /* 0xbf38aa3b0c117423 */ /* 0x000fe20000010011 */
[----:B0-----:R-:W-:Y:S01]  /*1f30*/  LOP3.LUT R8, R8, 0x8, RZ, 0x3c, !PT ;  /* 0x0000000808087812 */ /* 0x001fe200078e3cff */
[----:B------:R-:W-:Y:S01]  /*1f40*/  FFMA.FTZ R16, R13, R16, -0.72134751081466674805 ;  /* 0xbf38aa3b0d107423 */ /* 0x000fe20000010010 */
[----:B------:R-:W0:Y:S01]  /*1f50*/  LDC.64 R10, c[0x0][0x398] ;  /* 0x0000e600ff0a7b82 */ /* 0x000e220000000a00 */
[----:B------:R-:W-:-:S02]  /*1f60*/  FMUL R17, R12, R17 ;  /* 0x000000110c117220 */ /* 0x000fc40000400000 */
[----:B------:R-:W-:Y:S01]  /*1f70*/  STS.64 [R8+UR6+0x400], R22 ;  /* 0x0004001608007988 */ /* 0x000fe20008000a06 */
[C---:B------:R-:W-:Y:S01]  /*1f80*/  FMUL R16, R13.reuse, R16 ;  /* 0x000000100d107220 */ /* 0x040fe20000400000 */
[C---:B------:R-:W-:Y:S02]  /*1f90*/  FMUL R17, R12.reuse, R17 ;  /* 0x000000110c117220 */ /* 0x040fe40000400000 */
[----:B------:R2:W-:Y:S01]  /*1fa0*/  STS.64 [R8+UR6+0x500], R14 ;  /* 0x0005000e08007988 */ /* 0x0005e20008000a06 */
[C---:B------:R-:W-:Y:S01]  /*1fb0*/  FMUL R16, R13.reuse, R16 ;  /* 0x000000100d107220 */ /* 0x040fe20000400000 */
[----:B------:R-:W-:Y:S01]  /*1fc0*/  FFMA.FTZ R12, R12, 1.4426950216293334961, R17 ;  /* 0x3fb8aa3b0c0c7823 */ /* 0x000fe20000010011 */
[----:B------:R-:W-:Y:S02]  /*1fd0*/  SHF.R.U32.HI R17, RZ, 0x5, R0 ;  /* 0x00000005ff117819 */ /* 0x000fe40000011600 */
[----:B------:R-:W-:Y:S01]  /*1fe0*/  FFMA.FTZ R13, R13, 1.4426950216293334961, R16 ;  /* 0x3fb8aa3b0d0d7823 */ /* 0x000fe20000010010 */
[----:B------:R-:W-:Y:S01]  /*1ff0*/  FADD R25, R7, R12 ;  /* 0x0000000c07197221 */ /* 0x000fe20000000000 */
[----:B------:R-:W-:Y:S01]  /*2000*/  IMAD R12, R47, UR5, RZ ;  /* 0x000000052f0c7c24 */ /* 0x000fe2000f8e02ff */
[----:B------:R-:W-:Y:S01]  /*2010*/  SGXT.U32 R17, R17, 0x2 ;  /* 0x000000021111781a */ /* 0x000fe20000000000 */
[----:B------:R-:W-:Y:S01]  /*2020*/  FADD R24, R6, R13 ;  /* 0x0000000d06187221 */ /* 0x000fe20000000000 */
[----:B------:R-:W-:Y:S01]  /*2030*/  BAR.SYNC.DEFER_BLOCKING 0x0 ;  /* 0x0000000000007b1d */ /* 0x000fe20000010000 */
[C---:B------:R-:W-:Y:S01]  /*2040*/  IMAD.SHL.U32 R13, R12.reuse, 0x2, RZ ;  /* 0x000000020c0d7824 */ /* 0x040fe200078e00ff */
[----:B--2---:R-:W-:Y:S01]  /*2050*/  LOP3.LUT R8, R5, 0x8, RZ, 0x3c, !PT ;  /* 0x0000000805087812 */ /* 0x004fe200078e3cff */
[----:B-1----:R-:W-:Y:S01]  /*2060*/  IMAD R14, R17, R18, RZ ;  /* 0x00000012110e7224 */ /* 0x002fe200078e02ff */
[----:B------:R-:W-:Y:S01]  /*2070*/  @P2 MOV R15, 0x7f800000 ;  /* 0x7f800000000f2802 */ /* 0x000fe20000000f00 */
[----:B------:R-:W-:Y:S01]  /*2080*/  UIMAD.WIDE UR4, UR4, 0x2, URZ ;  /* 0x00000002040478a5 */ /* 0x000fe2000f8e02ff */
[----:B------:R-:W-:-:S04]  /*2090*/  IMAD.HI R12, R12, 0x2, RZ ;  /* 0x000000020c0c7827 */ /* 0x000fc800078e02ff */
[----:B------:R-:W-:Y:S01]  /*20a0*/  @P2 FFMA.FTZ R24, R4, R15, +INF ;  /* 0x7f80000004182423 */ /* 0x000fe2000001000f */
[----:B0-----:R-:W-:Y:S01]  /*20b0*/  IADD3 R22, P2, P3, R13, UR7, R10 ;  /* 0x000000070d167c10 */ /* 0x001fe2000fb5e00a */
[----:B------:R-:W-:Y:S02]  /*20c0*/  IMAD R13, R18, 0x4, R14 ;  /* 0x00000004120d7824 */ /* 0x000fe400078e020e */
[----:B------:R-:W-:Y:S01]  /*20d0*/  @P1 IMAD.MOV.U32 R4, RZ, RZ, 0x7f800000 ;  /* 0x7f800000ff041424 */ /* 0x000fe200078e00ff */
[----:B------:R-:W-:Y:S02]  /*20e0*/  IADD3.X R26, PT, PT, R12, UR5, R11, P2, P3 ;  /* 0x000000050c1a7c10 */ /* 0x000fe400097e640b */
[----:B------:R-:W-:Y:S01]  /*20f0*/  LEA R15, R18, R13, 0x2 ;  /* 0x0000000d120f7211 */ /* 0x000fe200078e10ff */
[C---:B------:R-:W-:Y:S01]  /*2100*/  @P1 FFMA.FTZ R25, R3.reuse, R4, +INF ;  /* 0x7f80000003191423 */ /* 0x040fe20000010004 */
[----:B------:R-:W-:Y:S01]  /*2110*/  FSETP.NEU.AND P2, PT, R3, RZ, PT ;  /* 0x000000ff0300720b */ /* 0x000fe20003f4d000 */
[----:B------:R-:W0:Y:S01]  /*2120*/  LDCU UR4, c[0x0][0x3ec] ;  /* 0x00007d80ff0477ac */ /* 0x000e220008000800 */
[-C--:B------:R-:W-:Y:S01]  /*2130*/  LEA R10, P3, R14, R22.reuse, 0x1 ;  /* 0x000000160e0a7211 */ /* 0x080fe200078608ff */
[----:B------:R-:W-:Y:S01]  /*2140*/  IMAD R17, R18, 0x4, R15 ;  /* 0x0000000412117824 */ /* 0x000fe200078e020f */
[----:B------:R-:W-:Y:S01]  /*2150*/  LEA R12, P1, R13, R22, 0x1 ;  /* 0x000000160d0c7211 */ /* 0x000fe200078208ff */
[----:B------:R1:W2:Y:S01]  /*2160*/  LDS.64 R6, [R5+UR6] ;  /* 0x0000000605067984 */ /* 0x0002a20008000a00 */
[----:B------:R-:W-:-:S02]  /*2170*/  LEA.HI.X.SX32 R11, R14, R26, 0x1, P3 ;  /* 0x0000001a0e0b7211 */ /* 0x000fc400018f0eff */
[C---:B------:R-:W-:Y:S01]  /*2180*/  LEA R3, R18.reuse, R17, 0x2 ;  /* 0x0000001112037211 */ /* 0x040fe200078e10ff */
[----:B------:R-:W3:Y:S01]  /*2190*/  LDS.64 R8, [R8+UR6] ;  /* 0x0000000608087984 */ /* 0x000ee20008000a00 */
[----:B------:R-:W-:Y:S02]  /*21a0*/  LEA R14, P3, R15, R22, 0x1 ;  /* 0x000000160f0e7211 */ /* 0x000fe400078608ff */
[-C--:B------:R-:W-:Y:S01]  /*21b0*/  LEA.HI.X.SX32 R13, R13, R26.reuse, 0x1, P1 ;  /* 0x0000001a0d0d7211 */ /* 0x080fe200008f0eff */
[----:B------:R-:W-:Y:S01]  /*21c0*/  IMAD R21, R18, 0x4, R3 ;  /* 0x0000000412157824 */ /* 0x000fe200078e0203 */
[----:B-1----:R-:W-:Y:S02]  /*21d0*/  LEA.HI R5, R0, 0x1c, RZ, 0x1b ;  /* 0x0000001c00057811 */ /* 0x002fe400078fd8ff */
[----:B------:R-:W-:Y:S02]  /*21e0*/  LEA.HI.X.SX32 R15, R15, R26, 0x1, P3 ;  /* 0x0000001a0f0f7211 */ /* 0x000fe400018f0eff */
[----:B------:R-:W-:Y:S01]  /*21f0*/  LEA R23, R18, R21, 0x2 ;  /* 0x0000001512177211 */ /* 0x000fe200078e10ff */
[----:B------:R-:W-:Y:S01]  /*2200*/  IMAD R5, R5, R18, RZ ;  /* 0x0000001205057224 */ /* 0x000fe200078e02ff */
[-C--:B------:R-:W-:Y:S01]  /*2210*/  LEA R18, P3, R3, R22.reuse, 0x1 ;  /* 0x0000001603127211 */ /* 0x080fe200078608ff */
[----:B0-----:R-:W-:Y:S01]  /*2220*/  UIMAD UR4, UR9, UR4, URZ ;  /* 0x00000004090472a4 */ /* 0x001fe2000f8e02ff */
[----:B------:R-:W-:-:S02]  /*2230*/  LEA R16, P1, R17, R22, 0x1 ;  /* 0x0000001611107211 */ /* 0x000fc400078208ff */
[----:B------:R-:W-:Y:S01]  /*2240*/  LEA R4, P4, R5, R22, 0x1 ;  /* 0x0000001605047211 */ /* 0x000fe200078808ff */
[----:B------:R-:W-:Y:S01]  /*2250*/  USHF.L.U32 UR7, UR4, 0x2, URZ ;  /* 0x0000000204077899 */ /* 0x000fe200080006ff */
[-C--:B------:R-:W-:Y:S01]  /*2260*/  LEA.HI.X.SX32 R19, R3, R26.reuse, 0x1, P3 ;  /* 0x0000001a03137211 */ /* 0x080fe200018f0eff */
[----:B------:R-:W-:Y:S01]  /*2270*/  UIMAD.WIDE UR4, UR4, 0x4, URZ ;  /* 0x00000004040478a5 */ /* 0x000fe2000f8e02ff */
[----:B------:R-:W-:Y:S02]  /*2280*/  LEA.HI.X.SX32 R5, R5, R26, 0x1, P4 ;  /* 0x0000001a05057211 */ /* 0x000fe400020f0eff */
[-C--:B------:R-:W-:Y:S02]  /*2290*/  LEA R20, P4, R21, R22.reuse, 0x1 ;  /* 0x0000001615147211 */ /* 0x080fe400078808ff */
[----:B------:R-:W-:Y:S02]  /*22a0*/  LEA R22, P5, R23, R22, 0x1 ;  /* 0x0000001617167211 */ /* 0x000fe400078a08ff */
[----:B------:R-:W-:-:S02]  /*22b0*/  LEA.HI.X.SX32 R17, R17, R26, 0x1, P1 ;  /* 0x0000001a11117211 */ /* 0x000fc400008f0eff */
[-C--:B------:R-:W-:Y:S02]  /*22c0*/  LEA.HI.X.SX32 R21, R21, R26.reuse, 0x1, P4 ;  /* 0x0000001a15157211 */ /* 0x080fe400020f0eff */
[----:B------:R-:W-:Y:S02]  /*22d0*/  LEA.HI.X.SX32 R23, R23, R26, 0x1, P5 ;  /* 0x0000001a17177211 */ /* 0x000fe400028f0eff */
[----:B------:R-:W-:Y:S01]  /*22e0*/  FSEL R24, R24, -INF , P0 ;  /* 0xff80000018187808 */ /* 0x000fe20000000000 */
[----:B------:R-:W0:Y:S01]  /*22f0*/  LDC.64 R26, c[0x0][0x3a0] ;  /* 0x0000e800ff1a7b82 */ /* 0x000e220000000a00 */
[----:B------:R-:W-:Y:S02]  /*2300*/  FSEL R25, R25, -INF , P2 ;  /* 0xff80000019197808 */ /* 0x000fe40001000000 */
[----:B------:R-:W-:Y:S01]  /*2310*/  LOP3.LUT P0, RZ, R0, 0x60, RZ, 0xc0, !PT ;  /* 0x0000006000ff7812 */ /* 0x000fe2000780c0ff */
[----:B--2---:R1:W-:Y:S01]  /*2320*/  STG.E.U16 desc[UR14][R10.64], R6 ;  /* 0x000000060a007986 */ /* 0x0043e2000c10150e */
[----:B------:R-:W-:Y:S01]  /*2330*/  PRMT R3, R6, 0x7632, R3 ;  /* 0x0000763206037816 */ /* 0x000fe20000000003 */
[----:B------:R-:W-:Y:S01]  /*2340*/  FFMA R24, R24, 0.69314718246459960938, R37 ;  /* 0x3f31721818187823 */ /* 0x000fe20000000025 */
[----:B------:R-:W-:Y:S01]  /*2350*/  FFMA R25, R25, 0.69314718246459960938, R36 ;  /* 0x3f31721819197823 */ /* 0x000fe20000000024 */
[----:B---3--:R2:W-:Y:S04]  /*2360*/  STG.E.U16 desc[UR14][R12.64], R8 ;  /* 0x000000080c007986 */ /* 0x0085e8000c10150e */
[----:B------:R3:W-:Y:S01]  /*2370*/  STG.E.U16 desc[UR14][R14.64], R3 ;  /* 0x000000030e007986 */ /* 0x0007e2000c10150e */
[----:B-1----:R-:W-:-:S02]  /*2380*/  PRMT R11, R8, 0x7632, R11 ;  /* 0x00007632080b7816 */ /* 0x002fc4000000000b */
[----:B--2---:R-:W-:-:S03]  /*2390*/  PRMT R13, R7, 0x7632, R13 ;  /* 0x00007632070d7816 */ /* 0x004fc6000000000d */
[----:B------:R-:W-:Y:S01]  /*23a0*/  STG.E.U16 desc[UR14][R16.64], R11 ;  /* 0x0000000b10007986 */ /* 0x000fe2000c10150e */
[----:B---3--:R-:W-:-:S03]  /*23b0*/  PRMT R15, R9, 0x7632, R15 ;  /* 0x00007632090f7816 */ /* 0x008fc6000000000f */
[----:B------:R1:W-:Y:S01]  /*23c0*/  STG.E.U16 desc[UR14][R18.64], R7 ;  /* 0x0000000712007986 */ /* 0x0003e2000c10150e */
[----:B------:R-:W-:Y:S02]  /*23d0*/  IMAD.SHL.U32 R3, R0, 0x2, RZ ;  /* 0x0000000200037824 */ /* 0x000fe400078e00ff */
[----:B------:R-:W-:Y:S01]  /*23e0*/  IMAD.HI R0, R47, 0x4, RZ ;  /* 0x000000042f007827 */ /* 0x000fe200078e02ff */
[----:B------:R2:W-:Y:S02]  /*23f0*/  STG.E.U16 desc[UR14][R20.64], R9 ;  /* 0x0000000914007986 */ /* 0x0005e4000c10150e */
[----:B------:R-:W-:Y:S02]  /*2400*/  LOP3.LUT R3, R3, 0x78, RZ, 0xc0, !PT ;  /* 0x0000007803037812 */ /* 0x000fe400078ec0ff */
[----:B------:R2:W-:Y:S04]  /*2410*/  STG.E.U16 desc[UR14][R22.64], R13 ;  /* 0x0000000d16007986 */ /* 0x0005e8000c10150e */
[----:B------:R2:W-:Y:S01]  /*2420*/  STG.E.U16 desc[UR14][R4.64], R15 ;  /* 0x0000000f04007986 */ /* 0x0005e2000c10150e */
[----:B-1----:R-:W-:Y:S01]  /*2430*/  SHF.L.U32 R7, R47, 0x2, RZ ;  /* 0x000000022f077819 */ /* 0x002fe200000006ff */
[----:B------:R-:W-:Y:S03]  /*2440*/  BAR.SYNC.DEFER_BLOCKING 0x0 ;  /* 0x0000000000007b1d */ /* 0x000fe60000010000 */
[----:B0-----:R-:W-:-:S04]  /*2450*/  IADD3 R6, P1, P2, R7, UR7, R26 ;  /* 0x0000000707067c10 */ /* 0x001fc8000fa3e01a */
[----:B------:R-:W-:Y:S01]  /*2460*/  IADD3.X R7, PT, PT, R0, UR5, R27, P1, P2 ;  /* 0x0000000500077c10 */ /* 0x000fe20008fe441b */
[----:B------:R2:W-:Y:S01]  /*2470*/  STS.64 [R3+UR6], R24 ;  /* 0x0000001803007988 */ /* 0x0005e20008000a06 */
[----:B------:R-:W-:Y:S06]  /*2480*/  BAR.SYNC.DEFER_BLOCKING 0x0 ;  /* 0x0000000000007b1d */ /* 0x000fec0000010000 */
[----:B------:R-:W-:Y:S05]  /*2490*/  @P0 EXIT ;  /* 0x000000000000094d */ /* 0x000fea0003800000 */
[----:B--2---:R-:W0:Y:S04]  /*24a0*/  LDS R3, [R2] ;  /* 0x0000000002037984 */ /* 0x004e280000000800 */
[----:B0-----:R-:W-:Y:S01]  /*24b0*/  STG.E desc[UR14][R6.64], R3 ;  /* 0x0000000306007986 */ /* 0x001fe2000c10190e */
[----:B------:R-:W-:Y:S05]  /*24c0*/  EXIT ;  /* 0x000000000000794d */ /* 0x000fea0003800000 */
.L_x_2:
[----:B------:R-:W-:-:S00]  /*24d0*/  BRA `(.L_x_2) ;  /* 0xfffffffc00fc7947 */ /* 0x000fc0000383ffff */
[----:B------:R-:W-:-:S00]  /*24e0*/  NOP ;  /* 0x0000000000007918 */ /* 0x000fc00000000000 */
        /* <DEDUP_REMOVED lines=9> */
.L_x_3:


//--------------------- .nv.global.init           --------------------------
	.section	.nv.global.init,"aw",@progbits
.nv.global.init:
	.type		_$_str,@object
	.size		_$_str,(.L_0 - _$_str)
_$_str:
        /*0000*/ 	.byte	0x5f, 0x5f, 0x43, 0x55, 0x44, 0x41, 0x5f, 0x46, 0x54, 0x5a, 0x00
.L_0:


//--------------------- .nv.shared.attn_fwd       --------------------------
	.section	.nv.shared.attn_fwd,"aw",@nobits
	.sectionflags	@""
	.align	16
	.zero		1024


//--------------------- .nv.shared.reserved.0     --------------------------
	.section	.nv.shared.reserved.0,"aw",@nobits
	.weak		__nv_reservedSMEM_offset_0_alias
	.size		__nv_reservedSMEM_offset_0_alias, 0, 64
	.other		__nv_reservedSMEM_offset_0_alias,@"STO_CUDA_RESERVED_SHARED STV_DEFAULT"
__nv_reservedSMEM_offset_0_alias:
	.zero		0
	.zero		64


//--------------------- .nv.constant0.attn_fwd    --------------------------
	.section	.nv.constant0.attn_fwd,"a",@progbits
	.sectionflags	@""
	.align	4
.nv.constant0.attn_fwd:
	.zero		1032


//--------------------- SYMBOLS --------------------------

	.type		.nv.reservedSmem.offset0,@object
	.size		.nv.reservedSmem.offset0,0x4
	.type		.nv.reservedSmem.cap,@object
	.size		.nv.reservedSmem.cap,0x4
